//
// Generated by NVIDIA NVVM Compiler
//
// Compiler Build ID: CL-36424714
// Cuda compilation tools, release 13.0, V13.0.88
// Based on NVVM 20.0.0
//

.version 9.0
.target sm_100
.address_size 64

	// .globl	sma_exclusive_prefix_f64

.visible .entry sma_exclusive_prefix_f64(
	.param .u64 .ptr .align 1 sma_exclusive_prefix_f64_param_0,
	.param .u32 sma_exclusive_prefix_f64_param_1,
	.param .u32 sma_exclusive_prefix_f64_param_2,
	.param .u64 .ptr .align 1 sma_exclusive_prefix_f64_param_3
)
{
	.reg .pred 	%p<27>;
	.reg .b32 	%r<35>;
	.reg .b32 	%f<16>;
	.reg .b64 	%rd<26>;
	.reg .b64 	%fd<86>;

	ld.param.u64 	%rd13, [sma_exclusive_prefix_f64_param_0];
	ld.param.u32 	%r18, [sma_exclusive_prefix_f64_param_1];
	ld.param.u32 	%r19, [sma_exclusive_prefix_f64_param_2];
	ld.param.u64 	%rd14, [sma_exclusive_prefix_f64_param_3];
	cvta.to.global.u64 	%rd1, %rd13;
	cvta.to.global.u64 	%rd2, %rd14;
	mov.u32 	%r20, %ctaid.x;
	mov.u32 	%r21, %tid.x;
	or.b32  	%r22, %r20, %r21;
	setp.ne.s32 	%p1, %r22, 0;
	setp.lt.s32 	%p2, %r18, 1;
	or.pred  	%p3, %p1, %p2;
	@%p3 bra 	$L__BB0_42;
	mov.b64 	%rd15, 0;
	st.global.u64 	[%rd2], %rd15;
	add.s32 	%r24, %r18, -1;
	and.b32  	%r1, %r18, 7;
	setp.lt.u32 	%p4, %r24, 7;
	mov.f64 	%fd76, 0d0000000000000000;
	mov.b32 	%r33, 0;
	@%p4 bra 	$L__BB0_20;
	and.b32  	%r33, %r18, 2147483640;
	add.s64 	%rd25, %rd1, 16;
	add.s64 	%rd24, %rd2, 32;
	mov.f64 	%fd76, 0d0000000000000000;
	mov.b32 	%r31, 0;
$L__BB0_3:
	.pragma "nounroll";
	setp.gt.s32 	%p5, %r19, %r31;
	mov.f64 	%fd68, 0d0000000000000000;
	@%p5 bra 	$L__BB0_5;
	ld.global.nc.f32 	%f1, [%rd25+-16];
	cvt.f64.f32 	%fd68, %f1;
$L__BB0_5:
	add.f64 	%fd4, %fd76, %fd68;
	st.global.f64 	[%rd24+-24], %fd4;
	add.s32 	%r4, %r31, 1;
	setp.gt.s32 	%p6, %r19, %r4;
	mov.f64 	%fd69, 0d0000000000000000;
	@%p6 bra 	$L__BB0_7;
	ld.global.nc.f32 	%f2, [%rd25+-12];
	cvt.f64.f32 	%fd69, %f2;
$L__BB0_7:
	add.f64 	%fd7, %fd4, %fd69;
	st.global.f64 	[%rd24+-16], %fd7;
	add.s32 	%r5, %r4, 1;
	setp.gt.s32 	%p7, %r19, %r5;
	mov.f64 	%fd70, 0d0000000000000000;
	@%p7 bra 	$L__BB0_9;
	ld.global.nc.f32 	%f3, [%rd25+-8];
	cvt.f64.f32 	%fd70, %f3;
$L__BB0_9:
	add.f64 	%fd10, %fd7, %fd70;
	st.global.f64 	[%rd24+-8], %fd10;
	add.s32 	%r6, %r5, 1;
	setp.gt.s32 	%p8, %r19, %r6;
	mov.f64 	%fd71, 0d0000000000000000;
	@%p8 bra 	$L__BB0_11;
	ld.global.nc.f32 	%f4, [%rd25+-4];
	cvt.f64.f32 	%fd71, %f4;
$L__BB0_11:
	add.f64 	%fd13, %fd10, %fd71;
	st.global.f64 	[%rd24], %fd13;
	add.s32 	%r7, %r6, 1;
	setp.gt.s32 	%p9, %r19, %r7;
	mov.f64 	%fd72, 0d0000000000000000;
	@%p9 bra 	$L__BB0_13;
	ld.global.nc.f32 	%f5, [%rd25];
	cvt.f64.f32 	%fd72, %f5;
$L__BB0_13:
	add.f64 	%fd16, %fd13, %fd72;
	st.global.f64 	[%rd24+8], %fd16;
	add.s32 	%r8, %r7, 1;
	setp.gt.s32 	%p10, %r19, %r8;
	mov.f64 	%fd73, 0d0000000000000000;
	@%p10 bra 	$L__BB0_15;
	ld.global.nc.f32 	%f6, [%rd25+4];
	cvt.f64.f32 	%fd73, %f6;
$L__BB0_15:
	add.f64 	%fd19, %fd16, %fd73;
	st.global.f64 	[%rd24+16], %fd19;
	add.s32 	%r9, %r8, 1;
	setp.gt.s32 	%p11, %r19, %r9;
	mov.f64 	%fd74, 0d0000000000000000;
	@%p11 bra 	$L__BB0_17;
	ld.global.nc.f32 	%f7, [%rd25+8];
	cvt.f64.f32 	%fd74, %f7;
$L__BB0_17:
	add.f64 	%fd22, %fd19, %fd74;
	st.global.f64 	[%rd24+24], %fd22;
	add.s32 	%r10, %r9, 1;
	setp.gt.s32 	%p12, %r19, %r10;
	mov.f64 	%fd75, 0d0000000000000000;
	@%p12 bra 	$L__BB0_19;
	ld.global.nc.f32 	%f8, [%rd25+12];
	cvt.f64.f32 	%fd75, %f8;
$L__BB0_19:
	add.f64 	%fd76, %fd22, %fd75;
	st.global.f64 	[%rd24+32], %fd76;
	add.s64 	%rd25, %rd25, 32;
	add.s64 	%rd24, %rd24, 64;
	add.s32 	%r31, %r10, 1;
	setp.ne.s32 	%p13, %r31, %r33;
	@%p13 bra 	$L__BB0_3;
$L__BB0_20:
	setp.eq.s32 	%p14, %r1, 0;
	@%p14 bra 	$L__BB0_42;
	and.b32  	%r13, %r18, 3;
	setp.lt.u32 	%p15, %r1, 4;
	@%p15 bra 	$L__BB0_31;
	setp.gt.s32 	%p16, %r19, %r33;
	mul.wide.u32 	%rd16, %r33, 4;
	add.s64 	%rd9, %rd1, %rd16;
	mov.f64 	%fd77, 0d0000000000000000;
	@%p16 bra 	$L__BB0_24;
	ld.global.nc.f32 	%f9, [%rd9];
	cvt.f64.f32 	%fd77, %f9;
$L__BB0_24:
	add.f64 	%fd29, %fd76, %fd77;
	add.s32 	%r26, %r33, 1;
	mul.wide.u32 	%rd17, %r33, 8;
	add.s64 	%rd10, %rd2, %rd17;
	st.global.f64 	[%rd10+8], %fd29;
	setp.gt.s32 	%p17, %r19, %r26;
	mov.f64 	%fd78, 0d0000000000000000;
	@%p17 bra 	$L__BB0_26;
	ld.global.nc.f32 	%f10, [%rd9+4];
	cvt.f64.f32 	%fd78, %f10;
$L__BB0_26:
	add.f64 	%fd32, %fd29, %fd78;
	add.s32 	%r27, %r33, 2;
	st.global.f64 	[%rd10+16], %fd32;
	setp.gt.s32 	%p18, %r19, %r27;
	mov.f64 	%fd79, 0d0000000000000000;
	@%p18 bra 	$L__BB0_28;
	ld.global.nc.f32 	%f11, [%rd9+8];
	cvt.f64.f32 	%fd79, %f11;
$L__BB0_28:
	add.f64 	%fd35, %fd32, %fd79;
	add.s32 	%r28, %r33, 3;
	st.global.f64 	[%rd10+24], %fd35;
	setp.gt.s32 	%p19, %r19, %r28;
	mov.f64 	%fd80, 0d0000000000000000;
	@%p19 bra 	$L__BB0_30;
	ld.global.nc.f32 	%f12, [%rd9+12];
	cvt.f64.f32 	%fd80, %f12;
$L__BB0_30:
	add.f64 	%fd76, %fd35, %fd80;
	add.s32 	%r33, %r33, 4;
	st.global.f64 	[%rd10+32], %fd76;
$L__BB0_31:
	setp.eq.s32 	%p20, %r13, 0;
	@%p20 bra 	$L__BB0_42;
	setp.eq.s32 	%p21, %r13, 1;
	@%p21 bra 	$L__BB0_38;
	setp.gt.s32 	%p22, %r19, %r33;
	mul.wide.u32 	%rd18, %r33, 4;
	add.s64 	%rd11, %rd1, %rd18;
	mov.f64 	%fd82, 0d0000000000000000;
	@%p22 bra 	$L__BB0_35;
	ld.global.nc.f32 	%f13, [%rd11];
	cvt.f64.f32 	%fd82, %f13;
$L__BB0_35:
	add.f64 	%fd42, %fd76, %fd82;
	add.s32 	%r29, %r33, 1;
	mul.wide.u32 	%rd19, %r33, 8;
	add.s64 	%rd12, %rd2, %rd19;
	st.global.f64 	[%rd12+8], %fd42;
	setp.gt.s32 	%p23, %r19, %r29;
	mov.f64 	%fd83, 0d0000000000000000;
	@%p23 bra 	$L__BB0_37;
	ld.global.nc.f32 	%f14, [%rd11+4];
	cvt.f64.f32 	%fd83, %f14;
$L__BB0_37:
	add.f64 	%fd76, %fd42, %fd83;
	add.s32 	%r33, %r33, 2;
	st.global.f64 	[%rd12+16], %fd76;
$L__BB0_38:
	and.b32  	%r30, %r18, 1;
	setp.eq.b32 	%p24, %r30, 1;
	not.pred 	%p25, %p24;
	@%p25 bra 	$L__BB0_42;
	setp.gt.s32 	%p26, %r19, %r33;
	mov.f64 	%fd85, 0d0000000000000000;
	@%p26 bra 	$L__BB0_41;
	mul.wide.u32 	%rd20, %r33, 4;
	add.s64 	%rd21, %rd1, %rd20;
	ld.global.nc.f32 	%f15, [%rd21];
	cvt.f64.f32 	%fd85, %f15;
$L__BB0_41:
	add.f64 	%fd66, %fd76, %fd85;
	mul.wide.u32 	%rd22, %r33, 8;
	add.s64 	%rd23, %rd2, %rd22;
	st.global.f64 	[%rd23+8], %fd66;
$L__BB0_42:
	ret;

}
	// .globl	sma_batch_from_prefix_f64
.visible .entry sma_batch_from_prefix_f64(
	.param .u64 .ptr .align 1 sma_batch_from_prefix_f64_param_0,
	.param .u64 .ptr .align 1 sma_batch_from_prefix_f64_param_1,
	.param .u32 sma_batch_from_prefix_f64_param_2,
	.param .u32 sma_batch_from_prefix_f64_param_3,
	.param .u32 sma_batch_from_prefix_f64_param_4,
	.param .u64 .ptr .align 1 sma_batch_from_prefix_f64_param_5
)
{
	.reg .pred 	%p<24>;
	.reg .b32 	%r<82>;
	.reg .b32 	%f<5>;
	.reg .b64 	%rd<35>;
	.reg .b64 	%fd<7>;

	ld.param.u64 	%rd4, [sma_batch_from_prefix_f64_param_0];
	ld.param.u64 	%rd5, [sma_batch_from_prefix_f64_param_1];
	ld.param.u32 	%r32, [sma_batch_from_prefix_f64_param_2];
	ld.param.u32 	%r34, [sma_batch_from_prefix_f64_param_3];
	ld.param.u32 	%r33, [sma_batch_from_prefix_f64_param_4];
	ld.param.u64 	%rd6, [sma_batch_from_prefix_f64_param_5];
	cvta.to.global.u64 	%rd1, %rd6;
	mov.u32 	%r1, %ctaid.y;
	setp.ge.s32 	%p1, %r1, %r34;
	@%p1 bra 	$L__BB1_23;
	cvta.to.global.u64 	%rd7, %rd5;
	mul.wide.u32 	%rd8, %r1, 4;
	add.s64 	%rd9, %rd7, %rd8;
	ld.global.nc.u32 	%r35, [%rd9];
	cvt.u64.u32 	%rd2, %r35;
	mul.lo.s32 	%r2, %r32, %r1;
	mov.u32 	%r36, %ctaid.x;
	mov.u32 	%r37, %ntid.x;
	mov.u32 	%r38, %tid.x;
	mad.lo.s32 	%r74, %r36, %r37, %r38;
	mov.u32 	%r39, %nctaid.x;
	mul.lo.s32 	%r4, %r39, %r37;
	setp.lt.s32 	%p2, %r32, 1;
	@%p2 bra 	$L__BB1_23;
	setp.gt.u32 	%p3, %r32, %r33;
	@%p3 bra 	$L__BB1_10;
	setp.ge.s32 	%p4, %r74, %r32;
	@%p4 bra 	$L__BB1_23;
	add.s32 	%r40, %r74, %r4;
	max.s32 	%r41, %r32, %r40;
	setp.lt.s32 	%p5, %r40, %r32;
	selp.u32 	%r42, 1, 0, %p5;
	add.s32 	%r43, %r40, %r42;
	sub.s32 	%r44, %r41, %r43;
	div.u32 	%r45, %r44, %r4;
	add.s32 	%r5, %r45, %r42;
	and.b32  	%r46, %r5, 3;
	setp.eq.s32 	%p6, %r46, 3;
	@%p6 bra 	$L__BB1_7;
	add.s32 	%r72, %r74, %r2;
	add.s32 	%r47, %r5, 1;
	and.b32  	%r48, %r47, 3;
	neg.s32 	%r71, %r48;
$L__BB1_6:
	.pragma "nounroll";
	mul.wide.s32 	%rd10, %r72, 4;
	add.s64 	%rd11, %rd1, %rd10;
	mov.b32 	%r49, 2147483647;
	st.global.u32 	[%rd11], %r49;
	add.s32 	%r74, %r74, %r4;
	add.s32 	%r72, %r72, %r4;
	add.s32 	%r71, %r71, 1;
	setp.ne.s32 	%p7, %r71, 0;
	@%p7 bra 	$L__BB1_6;
$L__BB1_7:
	setp.lt.u32 	%p8, %r5, 3;
	@%p8 bra 	$L__BB1_23;
	mul.wide.s32 	%rd14, %r4, 4;
	shl.b32 	%r52, %r4, 2;
$L__BB1_9:
	add.s32 	%r50, %r74, %r2;
	mul.wide.s32 	%rd12, %r50, 4;
	add.s64 	%rd13, %rd1, %rd12;
	mov.b32 	%r51, 2147483647;
	st.global.u32 	[%rd13], %r51;
	add.s64 	%rd15, %rd13, %rd14;
	st.global.u32 	[%rd15], %r51;
	add.s64 	%rd16, %rd15, %rd14;
	st.global.u32 	[%rd16], %r51;
	add.s64 	%rd17, %rd16, %rd14;
	st.global.u32 	[%rd17], %r51;
	add.s32 	%r74, %r52, %r74;
	setp.lt.s32 	%p9, %r74, %r32;
	@%p9 bra 	$L__BB1_9;
	bra.uni 	$L__BB1_23;
$L__BB1_10:
	cvt.u32.u64 	%r53, %rd2;
	setp.gt.s32 	%p10, %r53, 0;
	setp.le.s32 	%p11, %r53, %r32;
	and.pred  	%p12, %p10, %p11;
	sub.s32 	%r54, %r32, %r33;
	setp.ge.s32 	%p13, %r54, %r53;
	and.pred  	%p14, %p12, %p13;
	@%p14 bra 	$L__BB1_18;
	setp.ge.s32 	%p15, %r74, %r32;
	@%p15 bra 	$L__BB1_23;
	add.s32 	%r55, %r74, %r4;
	max.s32 	%r56, %r32, %r55;
	setp.lt.s32 	%p16, %r55, %r32;
	selp.u32 	%r57, 1, 0, %p16;
	add.s32 	%r58, %r55, %r57;
	sub.s32 	%r59, %r56, %r58;
	div.u32 	%r60, %r59, %r4;
	add.s32 	%r17, %r60, %r57;
	and.b32  	%r61, %r17, 3;
	setp.eq.s32 	%p17, %r61, 3;
	@%p17 bra 	$L__BB1_15;
	add.s32 	%r77, %r74, %r2;
	add.s32 	%r62, %r17, 1;
	and.b32  	%r63, %r62, 3;
	neg.s32 	%r76, %r63;
$L__BB1_14:
	.pragma "nounroll";
	mul.wide.s32 	%rd19, %r77, 4;
	add.s64 	%rd20, %rd1, %rd19;
	mov.b32 	%r64, 2147483647;
	st.global.u32 	[%rd20], %r64;
	add.s32 	%r74, %r74, %r4;
	add.s32 	%r77, %r77, %r4;
	add.s32 	%r76, %r76, 1;
	setp.ne.s32 	%p18, %r76, 0;
	@%p18 bra 	$L__BB1_14;
$L__BB1_15:
	setp.lt.u32 	%p19, %r17, 3;
	@%p19 bra 	$L__BB1_23;
	mul.wide.s32 	%rd23, %r4, 4;
	shl.b32 	%r67, %r4, 2;
$L__BB1_17:
	add.s32 	%r65, %r74, %r2;
	mul.wide.s32 	%rd21, %r65, 4;
	add.s64 	%rd22, %rd1, %rd21;
	mov.b32 	%r66, 2147483647;
	st.global.u32 	[%rd22], %r66;
	add.s64 	%rd24, %rd22, %rd23;
	st.global.u32 	[%rd24], %r66;
	add.s64 	%rd25, %rd24, %rd23;
	st.global.u32 	[%rd25], %r66;
	add.s64 	%rd26, %rd25, %rd23;
	st.global.u32 	[%rd26], %r66;
	add.s32 	%r74, %r67, %r74;
	setp.lt.s32 	%p20, %r74, %r32;
	@%p20 bra 	$L__BB1_17;
	bra.uni 	$L__BB1_23;
$L__BB1_18:
	setp.ge.s32 	%p21, %r74, %r32;
	@%p21 bra 	$L__BB1_23;
	cvta.to.global.u64 	%rd3, %rd4;
	cvt.rn.f64.u32 	%fd2, %r53;
	rcp.rn.f64 	%fd1, %fd2;
	add.s32 	%r69, %r33, %r53;
	add.s32 	%r29, %r69, -1;
$L__BB1_20:
	setp.lt.s32 	%p22, %r74, %r29;
	mov.f32 	%f4, 0f7FFFFFFF;
	@%p22 bra 	$L__BB1_22;
	cvt.s64.s32 	%rd27, %r74;
	mul.wide.s32 	%rd28, %r74, 8;
	add.s64 	%rd29, %rd3, %rd28;
	ld.global.nc.f64 	%fd3, [%rd29+8];
	sub.s64 	%rd30, %rd27, %rd2;
	shl.b64 	%rd31, %rd30, 3;
	add.s64 	%rd32, %rd3, %rd31;
	ld.global.nc.f64 	%fd4, [%rd32+8];
	sub.f64 	%fd5, %fd3, %fd4;
	mul.f64 	%fd6, %fd1, %fd5;
	cvt.rn.f32.f64 	%f4, %fd6;
$L__BB1_22:
	add.s32 	%r70, %r74, %r2;
	mul.wide.s32 	%rd33, %r70, 4;
	add.s64 	%rd34, %rd1, %rd33;
	st.global.f32 	[%rd34], %f4;
	add.s32 	%r74, %r74, %r4;
	setp.lt.s32 	%p23, %r74, %r32;
	@%p23 bra 	$L__BB1_20;
$L__BB1_23:
	ret;

}
	// .globl	sma_batch_from_prefix_f64_tm
.visible .entry sma_batch_from_prefix_f64_tm(
	.param .u64 .ptr .align 1 sma_batch_from_prefix_f64_tm_param_0,
	.param .u64 .ptr .align 1 sma_batch_from_prefix_f64_tm_param_1,
	.param .u32 sma_batch_from_prefix_f64_tm_param_2,
	.param .u32 sma_batch_from_prefix_f64_tm_param_3,
	.param .u32 sma_batch_from_prefix_f64_tm_param_4,
	.param .u64 .ptr .align 1 sma_batch_from_prefix_f64_tm_param_5
)
{
	.reg .pred 	%p<24>;
	.reg .b32 	%r<74>;
	.reg .b32 	%f<5>;
	.reg .b64 	%rd<65>;
	.reg .b64 	%fd<7>;

	ld.param.u64 	%rd8, [sma_batch_from_prefix_f64_tm_param_0];
	ld.param.u64 	%rd9, [sma_batch_from_prefix_f64_tm_param_1];
	ld.param.u32 	%r25, [sma_batch_from_prefix_f64_tm_param_2];
	ld.param.u32 	%r26, [sma_batch_from_prefix_f64_tm_param_3];
	ld.param.u32 	%r27, [sma_batch_from_prefix_f64_tm_param_4];
	ld.param.u64 	%rd10, [sma_batch_from_prefix_f64_tm_param_5];
	cvta.to.global.u64 	%rd1, %rd10;
	mov.u32 	%r1, %ctaid.y;
	setp.ge.s32 	%p1, %r1, %r26;
	@%p1 bra 	$L__BB2_21;
	cvta.to.global.u64 	%rd11, %rd9;
	cvt.u64.u32 	%rd2, %r1;
	mul.wide.u32 	%rd12, %r1, 4;
	add.s64 	%rd13, %rd11, %rd12;
	ld.global.nc.u32 	%r28, [%rd13];
	cvt.u64.u32 	%rd3, %r28;
	mov.u32 	%r29, %ctaid.x;
	mov.u32 	%r30, %ntid.x;
	mov.u32 	%r31, %tid.x;
	mad.lo.s32 	%r67, %r29, %r30, %r31;
	mov.u32 	%r32, %nctaid.x;
	mul.lo.s32 	%r3, %r32, %r30;
	setp.lt.s32 	%p2, %r25, 1;
	@%p2 bra 	$L__BB2_21;
	setp.gt.u32 	%p3, %r25, %r27;
	@%p3 bra 	$L__BB2_9;
	setp.ge.s32 	%p4, %r67, %r25;
	@%p4 bra 	$L__BB2_21;
	cvt.u64.u32 	%rd4, %r26;
	add.s32 	%r33, %r67, %r3;
	max.s32 	%r34, %r25, %r33;
	setp.lt.s32 	%p5, %r33, %r25;
	selp.u32 	%r35, 1, 0, %p5;
	add.s32 	%r36, %r33, %r35;
	sub.s32 	%r37, %r34, %r36;
	div.u32 	%r38, %r37, %r3;
	add.s32 	%r4, %r38, %r35;
	and.b32  	%r39, %r4, 3;
	setp.eq.s32 	%p6, %r39, 3;
	@%p6 bra 	$L__BB2_7;
	add.s32 	%r40, %r4, 1;
	and.b32  	%r41, %r40, 3;
	neg.s32 	%r65, %r41;
$L__BB2_6:
	.pragma "nounroll";
	cvt.s64.s32 	%rd14, %r67;
	mad.lo.s64 	%rd15, %rd4, %rd14, %rd2;
	shl.b64 	%rd16, %rd15, 2;
	add.s64 	%rd17, %rd1, %rd16;
	mov.b32 	%r42, 2147483647;
	st.global.u32 	[%rd17], %r42;
	add.s32 	%r67, %r67, %r3;
	add.s32 	%r65, %r65, 1;
	setp.ne.s32 	%p7, %r65, 0;
	@%p7 bra 	$L__BB2_6;
$L__BB2_7:
	setp.lt.u32 	%p8, %r4, 3;
	@%p8 bra 	$L__BB2_21;
$L__BB2_8:
	cvt.s64.s32 	%rd18, %r67;
	mad.lo.s64 	%rd19, %rd18, %rd4, %rd2;
	shl.b64 	%rd20, %rd19, 2;
	add.s64 	%rd21, %rd1, %rd20;
	mov.b32 	%r43, 2147483647;
	st.global.u32 	[%rd21], %r43;
	add.s32 	%r44, %r67, %r3;
	cvt.s64.s32 	%rd22, %r44;
	mad.lo.s64 	%rd23, %rd22, %rd4, %rd2;
	shl.b64 	%rd24, %rd23, 2;
	add.s64 	%rd25, %rd1, %rd24;
	st.global.u32 	[%rd25], %r43;
	add.s32 	%r45, %r44, %r3;
	cvt.s64.s32 	%rd26, %r45;
	mad.lo.s64 	%rd27, %rd26, %rd4, %rd2;
	shl.b64 	%rd28, %rd27, 2;
	add.s64 	%rd29, %rd1, %rd28;
	st.global.u32 	[%rd29], %r43;
	add.s32 	%r46, %r45, %r3;
	cvt.s64.s32 	%rd30, %r46;
	mad.lo.s64 	%rd31, %rd30, %rd4, %rd2;
	shl.b64 	%rd32, %rd31, 2;
	add.s64 	%rd33, %rd1, %rd32;
	st.global.u32 	[%rd33], %r43;
	add.s32 	%r67, %r46, %r3;
	setp.lt.s32 	%p9, %r67, %r25;
	@%p9 bra 	$L__BB2_8;
	bra.uni 	$L__BB2_21;
$L__BB2_9:
	cvt.u32.u64 	%r47, %rd3;
	setp.gt.s32 	%p10, %r47, 0;
	setp.le.s32 	%p11, %r47, %r25;
	and.pred  	%p12, %p10, %p11;
	sub.s32 	%r48, %r25, %r27;
	setp.ge.s32 	%p13, %r48, %r47;
	and.pred  	%p14, %p12, %p13;
	@%p14 bra 	$L__BB2_16;
	setp.ge.s32 	%p15, %r67, %r25;
	@%p15 bra 	$L__BB2_21;
	cvt.u64.u32 	%rd5, %r26;
	add.s32 	%r49, %r67, %r3;
	max.s32 	%r50, %r25, %r49;
	setp.lt.s32 	%p16, %r49, %r25;
	selp.u32 	%r51, 1, 0, %p16;
	add.s32 	%r52, %r49, %r51;
	sub.s32 	%r53, %r50, %r52;
	div.u32 	%r54, %r53, %r3;
	add.s32 	%r13, %r54, %r51;
	and.b32  	%r55, %r13, 3;
	setp.eq.s32 	%p17, %r55, 3;
	@%p17 bra 	$L__BB2_14;
	add.s32 	%r56, %r13, 1;
	and.b32  	%r57, %r56, 3;
	neg.s32 	%r69, %r57;
$L__BB2_13:
	.pragma "nounroll";
	cvt.s64.s32 	%rd35, %r67;
	mad.lo.s64 	%rd36, %rd5, %rd35, %rd2;
	shl.b64 	%rd37, %rd36, 2;
	add.s64 	%rd38, %rd1, %rd37;
	mov.b32 	%r58, 2147483647;
	st.global.u32 	[%rd38], %r58;
	add.s32 	%r67, %r67, %r3;
	add.s32 	%r69, %r69, 1;
	setp.ne.s32 	%p18, %r69, 0;
	@%p18 bra 	$L__BB2_13;
$L__BB2_14:
	setp.lt.u32 	%p19, %r13, 3;
	@%p19 bra 	$L__BB2_21;
$L__BB2_15:
	cvt.s64.s32 	%rd39, %r67;
	mad.lo.s64 	%rd40, %rd39, %rd5, %rd2;
	shl.b64 	%rd41, %rd40, 2;
	add.s64 	%rd42, %rd1, %rd41;
	mov.b32 	%r59, 2147483647;
	st.global.u32 	[%rd42], %r59;
	add.s32 	%r60, %r67, %r3;
	cvt.s64.s32 	%rd43, %r60;
	mad.lo.s64 	%rd44, %rd43, %rd5, %rd2;
	shl.b64 	%rd45, %rd44, 2;
	add.s64 	%rd46, %rd1, %rd45;
	st.global.u32 	[%rd46], %r59;
	add.s32 	%r61, %r60, %r3;
	cvt.s64.s32 	%rd47, %r61;
	mad.lo.s64 	%rd48, %rd47, %rd5, %rd2;
	shl.b64 	%rd49, %rd48, 2;
	add.s64 	%rd50, %rd1, %rd49;
	st.global.u32 	[%rd50], %r59;
	add.s32 	%r62, %r61, %r3;
	cvt.s64.s32 	%rd51, %r62;
	mad.lo.s64 	%rd52, %rd51, %rd5, %rd2;
	shl.b64 	%rd53, %rd52, 2;
	add.s64 	%rd54, %rd1, %rd53;
	st.global.u32 	[%rd54], %r59;
	add.s32 	%r67, %r62, %r3;
	setp.lt.s32 	%p20, %r67, %r25;
	@%p20 bra 	$L__BB2_15;
	bra.uni 	$L__BB2_21;
$L__BB2_16:
	setp.ge.s32 	%p21, %r67, %r25;
	@%p21 bra 	$L__BB2_21;
	cvta.to.global.u64 	%rd6, %rd8;
	cvt.u64.u32 	%rd7, %r26;
	cvt.rn.f64.u32 	%fd2, %r47;
	rcp.rn.f64 	%fd1, %fd2;
	add.s32 	%r64, %r27, %r47;
	add.s32 	%r22, %r64, -1;
$L__BB2_18:
	setp.lt.s32 	%p22, %r67, %r22;
	mov.f32 	%f4, 0f7FFFFFFF;
	@%p22 bra 	$L__BB2_20;
	cvt.s64.s32 	%rd55, %r67;
	mul.wide.s32 	%rd56, %r67, 8;
	add.s64 	%rd57, %rd6, %rd56;
	ld.global.nc.f64 	%fd3, [%rd57+8];
	sub.s64 	%rd58, %rd55, %rd3;
	shl.b64 	%rd59, %rd58, 3;
	add.s64 	%rd60, %rd6, %rd59;
	ld.global.nc.f64 	%fd4, [%rd60+8];
	sub.f64 	%fd5, %fd3, %fd4;
	mul.f64 	%fd6, %fd1, %fd5;
	cvt.rn.f32.f64 	%f4, %fd6;
$L__BB2_20:
	cvt.s64.s32 	%rd61, %r67;
	mad.lo.s64 	%rd62, %rd61, %rd7, %rd2;
	shl.b64 	%rd63, %rd62, 2;
	add.s64 	%rd64, %rd1, %rd63;
	st.global.f32 	[%rd64], %f4;
	add.s32 	%r67, %r67, %r3;
	setp.lt.s32 	%p23, %r67, %r25;
	@%p23 bra 	$L__BB2_18;
$L__BB2_21:
	ret;

}
	// .globl	sma_batch_f32
.visible .entry sma_batch_f32(
	.param .u64 .ptr .align 1 sma_batch_f32_param_0,
	.param .u64 .ptr .align 1 sma_batch_f32_param_1,
	.param .u32 sma_batch_f32_param_2,
	.param .u32 sma_batch_f32_param_3,
	.param .u32 sma_batch_f32_param_4,
	.param .u64 .ptr .align 1 sma_batch_f32_param_5
)
{
	.reg .pred 	%p<59>;
	.reg .b32 	%r<142>;
	.reg .b32 	%f<145>;
	.reg .b64 	%rd<149>;

	ld.param.u64 	%rd68, [sma_batch_f32_param_0];
	ld.param.u64 	%rd66, [sma_batch_f32_param_1];
	ld.param.u32 	%r85, [sma_batch_f32_param_2];
	ld.param.u32 	%r87, [sma_batch_f32_param_3];
	ld.param.u32 	%r86, [sma_batch_f32_param_4];
	ld.param.u64 	%rd67, [sma_batch_f32_param_5];
	cvta.to.global.u64 	%rd1, %rd68;
	mov.u32 	%r88, %ctaid.x;
	mov.u32 	%r89, %ntid.x;
	mov.u32 	%r90, %tid.x;
	mad.lo.s32 	%r1, %r88, %r89, %r90;
	setp.ge.s32 	%p1, %r1, %r87;
	@%p1 bra 	$L__BB3_73;
	cvta.to.global.u64 	%rd69, %rd66;
	cvta.to.global.u64 	%rd2, %rd67;
	mul.wide.s32 	%rd70, %r1, 4;
	add.s64 	%rd71, %rd69, %rd70;
	ld.global.nc.u32 	%r2, [%rd71];
	mul.lo.s32 	%r3, %r85, %r1;
	mul.wide.s32 	%rd72, %r3, 4;
	add.s64 	%rd3, %rd2, %rd72;
	setp.gt.s32 	%p2, %r2, 0;
	setp.le.s32 	%p3, %r2, %r85;
	setp.gt.s32 	%p4, %r86, -1;
	and.pred  	%p5, %p2, %p4;
	and.pred  	%p6, %p5, %p3;
	setp.lt.s32 	%p7, %r86, %r85;
	and.pred  	%p8, %p7, %p6;
	@%p8 bra 	$L__BB3_15;
	setp.lt.s32 	%p50, %r85, 1;
	@%p50 bra 	$L__BB3_73;
	and.b32  	%r4, %r85, 15;
	setp.lt.u32 	%p51, %r85, 16;
	mov.b32 	%r134, 0;
	@%p51 bra 	$L__BB3_6;
	and.b32  	%r134, %r85, 2147483632;
	neg.s32 	%r116, %r134;
	add.s64 	%rd114, %rd72, %rd2;
	add.s64 	%rd122, %rd114, 32;
$L__BB3_5:
	.pragma "nounroll";
	mov.b32 	%r112, 2147483647;
	st.global.u32 	[%rd122+-32], %r112;
	st.global.u32 	[%rd122+-28], %r112;
	st.global.u32 	[%rd122+-24], %r112;
	st.global.u32 	[%rd122+-20], %r112;
	st.global.u32 	[%rd122+-16], %r112;
	st.global.u32 	[%rd122+-12], %r112;
	st.global.u32 	[%rd122+-8], %r112;
	st.global.u32 	[%rd122+-4], %r112;
	st.global.u32 	[%rd122], %r112;
	st.global.u32 	[%rd122+4], %r112;
	st.global.u32 	[%rd122+8], %r112;
	st.global.u32 	[%rd122+12], %r112;
	st.global.u32 	[%rd122+16], %r112;
	st.global.u32 	[%rd122+20], %r112;
	st.global.u32 	[%rd122+24], %r112;
	st.global.u32 	[%rd122+28], %r112;
	add.s32 	%r116, %r116, 16;
	add.s64 	%rd122, %rd122, 64;
	setp.eq.s32 	%p52, %r116, 0;
	@%p52 bra 	$L__BB3_6;
	bra.uni 	$L__BB3_5;
$L__BB3_6:
	setp.eq.s32 	%p53, %r4, 0;
	@%p53 bra 	$L__BB3_73;
	and.b32  	%r61, %r85, 7;
	setp.lt.u32 	%p54, %r4, 8;
	@%p54 bra 	$L__BB3_9;
	mul.wide.u32 	%rd115, %r134, 4;
	add.s64 	%rd116, %rd3, %rd115;
	mov.b32 	%r113, 2147483647;
	st.global.u32 	[%rd116], %r113;
	st.global.u32 	[%rd116+4], %r113;
	st.global.u32 	[%rd116+8], %r113;
	st.global.u32 	[%rd116+12], %r113;
	st.global.u32 	[%rd116+16], %r113;
	st.global.u32 	[%rd116+20], %r113;
	st.global.u32 	[%rd116+24], %r113;
	st.global.u32 	[%rd116+28], %r113;
	add.s32 	%r134, %r134, 8;
$L__BB3_9:
	setp.eq.s32 	%p55, %r61, 0;
	@%p55 bra 	$L__BB3_73;
	and.b32  	%r64, %r85, 3;
	setp.lt.u32 	%p56, %r61, 4;
	@%p56 bra 	$L__BB3_12;
	mul.wide.u32 	%rd117, %r134, 4;
	add.s64 	%rd118, %rd3, %rd117;
	mov.b32 	%r114, 2147483647;
	st.global.u32 	[%rd118], %r114;
	st.global.u32 	[%rd118+4], %r114;
	st.global.u32 	[%rd118+8], %r114;
	st.global.u32 	[%rd118+12], %r114;
	add.s32 	%r134, %r134, 4;
$L__BB3_12:
	setp.eq.s32 	%p57, %r64, 0;
	@%p57 bra 	$L__BB3_73;
	mul.wide.u32 	%rd120, %r134, 4;
	add.s64 	%rd121, %rd72, %rd120;
	add.s64 	%rd139, %rd2, %rd121;
	neg.s32 	%r136, %r64;
$L__BB3_14:
	.pragma "nounroll";
	mov.b32 	%r115, 2147483647;
	st.global.u32 	[%rd139], %r115;
	add.s64 	%rd139, %rd139, 4;
	add.s32 	%r136, %r136, 1;
	setp.eq.s32 	%p58, %r136, 0;
	@%p58 bra 	$L__BB3_73;
	bra.uni 	$L__BB3_14;
$L__BB3_15:
	sub.s32 	%r9, %r85, %r86;
	setp.ge.s32 	%p9, %r9, %r2;
	@%p9 bra 	$L__BB3_29;
	setp.lt.s32 	%p41, %r85, 1;
	@%p41 bra 	$L__BB3_73;
	and.b32  	%r10, %r85, 15;
	setp.lt.u32 	%p42, %r85, 16;
	mov.b32 	%r138, 0;
	@%p42 bra 	$L__BB3_20;
	and.b32  	%r138, %r85, 2147483632;
	neg.s32 	%r117, %r138;
	add.s64 	%rd105, %rd72, %rd2;
	add.s64 	%rd123, %rd105, 32;
$L__BB3_19:
	.pragma "nounroll";
	mov.b32 	%r107, 2147483647;
	st.global.u32 	[%rd123+-32], %r107;
	st.global.u32 	[%rd123+-28], %r107;
	st.global.u32 	[%rd123+-24], %r107;
	st.global.u32 	[%rd123+-20], %r107;
	st.global.u32 	[%rd123+-16], %r107;
	st.global.u32 	[%rd123+-12], %r107;
	st.global.u32 	[%rd123+-8], %r107;
	st.global.u32 	[%rd123+-4], %r107;
	st.global.u32 	[%rd123], %r107;
	st.global.u32 	[%rd123+4], %r107;
	st.global.u32 	[%rd123+8], %r107;
	st.global.u32 	[%rd123+12], %r107;
	st.global.u32 	[%rd123+16], %r107;
	st.global.u32 	[%rd123+20], %r107;
	st.global.u32 	[%rd123+24], %r107;
	st.global.u32 	[%rd123+28], %r107;
	add.s32 	%r117, %r117, 16;
	add.s64 	%rd123, %rd123, 64;
	setp.eq.s32 	%p43, %r117, 0;
	@%p43 bra 	$L__BB3_20;
	bra.uni 	$L__BB3_19;
$L__BB3_20:
	setp.eq.s32 	%p44, %r10, 0;
	@%p44 bra 	$L__BB3_73;
	and.b32  	%r71, %r85, 7;
	setp.lt.u32 	%p45, %r10, 8;
	@%p45 bra 	$L__BB3_23;
	mul.wide.u32 	%rd106, %r138, 4;
	add.s64 	%rd107, %rd3, %rd106;
	mov.b32 	%r108, 2147483647;
	st.global.u32 	[%rd107], %r108;
	st.global.u32 	[%rd107+4], %r108;
	st.global.u32 	[%rd107+8], %r108;
	st.global.u32 	[%rd107+12], %r108;
	st.global.u32 	[%rd107+16], %r108;
	st.global.u32 	[%rd107+20], %r108;
	st.global.u32 	[%rd107+24], %r108;
	st.global.u32 	[%rd107+28], %r108;
	add.s32 	%r138, %r138, 8;
$L__BB3_23:
	setp.eq.s32 	%p46, %r71, 0;
	@%p46 bra 	$L__BB3_73;
	and.b32  	%r74, %r85, 3;
	setp.lt.u32 	%p47, %r71, 4;
	@%p47 bra 	$L__BB3_26;
	mul.wide.u32 	%rd108, %r138, 4;
	add.s64 	%rd109, %rd3, %rd108;
	mov.b32 	%r109, 2147483647;
	st.global.u32 	[%rd109], %r109;
	st.global.u32 	[%rd109+4], %r109;
	st.global.u32 	[%rd109+8], %r109;
	st.global.u32 	[%rd109+12], %r109;
	add.s32 	%r138, %r138, 4;
$L__BB3_26:
	setp.eq.s32 	%p48, %r74, 0;
	@%p48 bra 	$L__BB3_73;
	mul.wide.u32 	%rd111, %r138, 4;
	add.s64 	%rd112, %rd72, %rd111;
	add.s64 	%rd140, %rd2, %rd112;
	neg.s32 	%r140, %r74;
$L__BB3_28:
	.pragma "nounroll";
	mov.b32 	%r110, 2147483647;
	st.global.u32 	[%rd140], %r110;
	add.s64 	%rd140, %rd140, 4;
	add.s32 	%r140, %r140, 1;
	setp.eq.s32 	%p49, %r140, 0;
	@%p49 bra 	$L__BB3_73;
	bra.uni 	$L__BB3_28;
$L__BB3_29:
	add.s32 	%r131, %r2, %r86;
	add.s32 	%r16, %r131, -1;
	cvt.rn.f32.u32 	%f20, %r2;
	rcp.rn.f32 	%f1, %f20;
	setp.lt.s32 	%p10, %r131, 2;
	@%p10 bra 	$L__BB3_42;
	add.s32 	%r92, %r131, -2;
	and.b32  	%r17, %r16, 15;
	setp.lt.u32 	%p11, %r92, 15;
	mov.b32 	%r120, 0;
	@%p11 bra 	$L__BB3_33;
	and.b32  	%r120, %r16, -16;
	neg.s32 	%r118, %r120;
	add.s64 	%rd74, %rd72, %rd2;
	add.s64 	%rd124, %rd74, 32;
$L__BB3_32:
	.pragma "nounroll";
	mov.b32 	%r93, 2147483647;
	st.global.u32 	[%rd124+-32], %r93;
	st.global.u32 	[%rd124+-28], %r93;
	st.global.u32 	[%rd124+-24], %r93;
	st.global.u32 	[%rd124+-20], %r93;
	st.global.u32 	[%rd124+-16], %r93;
	st.global.u32 	[%rd124+-12], %r93;
	st.global.u32 	[%rd124+-8], %r93;
	st.global.u32 	[%rd124+-4], %r93;
	st.global.u32 	[%rd124], %r93;
	st.global.u32 	[%rd124+4], %r93;
	st.global.u32 	[%rd124+8], %r93;
	st.global.u32 	[%rd124+12], %r93;
	st.global.u32 	[%rd124+16], %r93;
	st.global.u32 	[%rd124+20], %r93;
	st.global.u32 	[%rd124+24], %r93;
	st.global.u32 	[%rd124+28], %r93;
	add.s32 	%r118, %r118, 16;
	add.s64 	%rd124, %rd124, 64;
	setp.ne.s32 	%p12, %r118, 0;
	@%p12 bra 	$L__BB3_32;
$L__BB3_33:
	setp.eq.s32 	%p13, %r17, 0;
	@%p13 bra 	$L__BB3_42;
	and.b32  	%r23, %r16, 7;
	setp.lt.u32 	%p14, %r17, 8;
	@%p14 bra 	$L__BB3_36;
	mul.wide.u32 	%rd75, %r120, 4;
	add.s64 	%rd76, %rd3, %rd75;
	mov.b32 	%r94, 2147483647;
	st.global.u32 	[%rd76], %r94;
	st.global.u32 	[%rd76+4], %r94;
	st.global.u32 	[%rd76+8], %r94;
	st.global.u32 	[%rd76+12], %r94;
	st.global.u32 	[%rd76+16], %r94;
	st.global.u32 	[%rd76+20], %r94;
	st.global.u32 	[%rd76+24], %r94;
	st.global.u32 	[%rd76+28], %r94;
	add.s32 	%r120, %r120, 8;
$L__BB3_36:
	setp.eq.s32 	%p15, %r23, 0;
	@%p15 bra 	$L__BB3_42;
	and.b32  	%r26, %r16, 3;
	setp.lt.u32 	%p16, %r23, 4;
	@%p16 bra 	$L__BB3_39;
	mul.wide.u32 	%rd77, %r120, 4;
	add.s64 	%rd78, %rd3, %rd77;
	mov.b32 	%r95, 2147483647;
	st.global.u32 	[%rd78], %r95;
	st.global.u32 	[%rd78+4], %r95;
	st.global.u32 	[%rd78+8], %r95;
	st.global.u32 	[%rd78+12], %r95;
	add.s32 	%r120, %r120, 4;
$L__BB3_39:
	setp.eq.s32 	%p17, %r26, 0;
	@%p17 bra 	$L__BB3_42;
	mul.wide.u32 	%rd80, %r120, 4;
	add.s64 	%rd81, %rd72, %rd80;
	add.s64 	%rd125, %rd2, %rd81;
	neg.s32 	%r122, %r26;
$L__BB3_41:
	.pragma "nounroll";
	mov.b32 	%r96, 2147483647;
	st.global.u32 	[%rd125], %r96;
	add.s64 	%rd125, %rd125, 4;
	add.s32 	%r122, %r122, 1;
	setp.ne.s32 	%p18, %r122, 0;
	@%p18 bra 	$L__BB3_41;
$L__BB3_42:
	setp.eq.s32 	%p19, %r2, 1;
	@%p19 bra 	$L__BB3_61;
	and.b32  	%r32, %r2, 15;
	setp.lt.u32 	%p20, %r2, 16;
	mov.f32 	%f141, 0f00000000;
	mov.b32 	%r125, 0;
	@%p20 bra 	$L__BB3_46;
	and.b32  	%r125, %r2, 2147483632;
	neg.s32 	%r124, %r125;
	mul.wide.u32 	%rd82, %r86, 4;
	add.s64 	%rd83, %rd82, %rd1;
	add.s64 	%rd128, %rd83, 32;
	mov.f32 	%f141, 0f00000000;
$L__BB3_45:
	.pragma "nounroll";
	ld.global.nc.f32 	%f24, [%rd128+-32];
	add.f32 	%f25, %f141, %f24;
	ld.global.nc.f32 	%f26, [%rd128+-28];
	add.f32 	%f27, %f25, %f26;
	ld.global.nc.f32 	%f28, [%rd128+-24];
	add.f32 	%f29, %f27, %f28;
	ld.global.nc.f32 	%f30, [%rd128+-20];
	add.f32 	%f31, %f29, %f30;
	ld.global.nc.f32 	%f32, [%rd128+-16];
	add.f32 	%f33, %f31, %f32;
	ld.global.nc.f32 	%f34, [%rd128+-12];
	add.f32 	%f35, %f33, %f34;
	ld.global.nc.f32 	%f36, [%rd128+-8];
	add.f32 	%f37, %f35, %f36;
	ld.global.nc.f32 	%f38, [%rd128+-4];
	add.f32 	%f39, %f37, %f38;
	ld.global.nc.f32 	%f40, [%rd128];
	add.f32 	%f41, %f39, %f40;
	ld.global.nc.f32 	%f42, [%rd128+4];
	add.f32 	%f43, %f41, %f42;
	ld.global.nc.f32 	%f44, [%rd128+8];
	add.f32 	%f45, %f43, %f44;
	ld.global.nc.f32 	%f46, [%rd128+12];
	add.f32 	%f47, %f45, %f46;
	ld.global.nc.f32 	%f48, [%rd128+16];
	add.f32 	%f49, %f47, %f48;
	ld.global.nc.f32 	%f50, [%rd128+20];
	add.f32 	%f51, %f49, %f50;
	ld.global.nc.f32 	%f52, [%rd128+24];
	add.f32 	%f53, %f51, %f52;
	ld.global.nc.f32 	%f54, [%rd128+28];
	add.f32 	%f141, %f53, %f54;
	add.s32 	%r124, %r124, 16;
	add.s64 	%rd128, %rd128, 64;
	setp.ne.s32 	%p21, %r124, 0;
	@%p21 bra 	$L__BB3_45;
$L__BB3_46:
	setp.eq.s32 	%p22, %r32, 0;
	@%p22 bra 	$L__BB3_55;
	and.b32  	%r42, %r2, 7;
	setp.lt.u32 	%p23, %r32, 8;
	@%p23 bra 	$L__BB3_49;
	add.s32 	%r98, %r125, %r86;
	mul.wide.u32 	%rd84, %r98, 4;
	add.s64 	%rd85, %rd1, %rd84;
	ld.global.nc.f32 	%f56, [%rd85];
	add.f32 	%f57, %f141, %f56;
	cvt.u64.u32 	%rd86, %r86;
	cvt.u64.u32 	%rd87, %r125;
	add.s64 	%rd88, %rd87, %rd86;
	shl.b64 	%rd89, %rd88, 2;
	add.s64 	%rd90, %rd1, %rd89;
	ld.global.nc.f32 	%f58, [%rd90+4];
	add.f32 	%f59, %f57, %f58;
	ld.global.nc.f32 	%f60, [%rd90+8];
	add.f32 	%f61, %f59, %f60;
	ld.global.nc.f32 	%f62, [%rd90+12];
	add.f32 	%f63, %f61, %f62;
	ld.global.nc.f32 	%f64, [%rd90+16];
	add.f32 	%f65, %f63, %f64;
	ld.global.nc.f32 	%f66, [%rd90+20];
	add.f32 	%f67, %f65, %f66;
	ld.global.nc.f32 	%f68, [%rd90+24];
	add.f32 	%f69, %f67, %f68;
	ld.global.nc.f32 	%f70, [%rd90+28];
	add.f32 	%f141, %f69, %f70;
	add.s32 	%r125, %r125, 8;
$L__BB3_49:
	setp.eq.s32 	%p24, %r42, 0;
	@%p24 bra 	$L__BB3_55;
	and.b32  	%r45, %r2, 3;
	setp.lt.u32 	%p25, %r42, 4;
	@%p25 bra 	$L__BB3_52;
	add.s32 	%r99, %r125, %r86;
	mul.wide.u32 	%rd91, %r99, 4;
	add.s64 	%rd92, %rd1, %rd91;
	ld.global.nc.f32 	%f72, [%rd92];
	add.f32 	%f73, %f141, %f72;
	cvt.u64.u32 	%rd93, %r86;
	cvt.u64.u32 	%rd94, %r125;
	add.s64 	%rd95, %rd94, %rd93;
	shl.b64 	%rd96, %rd95, 2;
	add.s64 	%rd97, %rd1, %rd96;
	ld.global.nc.f32 	%f74, [%rd97+4];
	add.f32 	%f75, %f73, %f74;
	ld.global.nc.f32 	%f76, [%rd97+8];
	add.f32 	%f77, %f75, %f76;
	ld.global.nc.f32 	%f78, [%rd97+12];
	add.f32 	%f141, %f77, %f78;
	add.s32 	%r125, %r125, 4;
$L__BB3_52:
	setp.eq.s32 	%p26, %r45, 0;
	@%p26 bra 	$L__BB3_55;
	add.s32 	%r100, %r125, %r86;
	mul.wide.u32 	%rd98, %r100, 4;
	add.s64 	%rd129, %rd1, %rd98;
	neg.s32 	%r128, %r45;
$L__BB3_54:
	.pragma "nounroll";
	ld.global.nc.f32 	%f79, [%rd129];
	add.f32 	%f141, %f141, %f79;
	add.s64 	%rd129, %rd129, 4;
	add.s32 	%r128, %r128, 1;
	setp.ne.s32 	%p27, %r128, 0;
	@%p27 bra 	$L__BB3_54;
$L__BB3_55:
	mul.f32 	%f80, %f1, %f141;
	mul.wide.u32 	%rd99, %r16, 4;
	add.s64 	%rd100, %rd3, %rd99;
	st.global.f32 	[%rd100], %f80;
	setp.le.s32 	%p28, %r85, %r131;
	@%p28 bra 	$L__BB3_73;
	mul.wide.u32 	%rd101, %r131, 4;
	add.s64 	%rd138, %rd1, %rd101;
	mul.wide.u32 	%rd102, %r86, 4;
	add.s64 	%rd137, %rd1, %rd102;
	add.s64 	%rd136, %rd3, %rd101;
	sub.s32 	%r101, %r85, %r131;
	and.b32  	%r51, %r101, 3;
	setp.eq.s32 	%p29, %r51, 0;
	@%p29 bra 	$L__BB3_59;
	neg.s32 	%r129, %r51;
	mov.u64 	%rd130, %rd136;
	mov.u64 	%rd131, %rd137;
	mov.u64 	%rd132, %rd138;
$L__BB3_58:
	.pragma "nounroll";
	add.s64 	%rd138, %rd132, 4;
	ld.global.nc.f32 	%f81, [%rd132];
	add.f32 	%f82, %f141, %f81;
	add.s64 	%rd137, %rd131, 4;
	ld.global.nc.f32 	%f83, [%rd131];
	sub.f32 	%f141, %f82, %f83;
	mul.f32 	%f84, %f1, %f141;
	add.s64 	%rd136, %rd130, 4;
	st.global.f32 	[%rd130], %f84;
	add.s32 	%r131, %r131, 1;
	add.s32 	%r129, %r129, 1;
	setp.ne.s32 	%p30, %r129, 0;
	mov.u64 	%rd130, %rd136;
	mov.u64 	%rd131, %rd137;
	mov.u64 	%rd132, %rd138;
	@%p30 bra 	$L__BB3_58;
$L__BB3_59:
	sub.s32 	%r102, %r2, %r85;
	add.s32 	%r103, %r102, %r86;
	setp.gt.u32 	%p31, %r103, -4;
	@%p31 bra 	$L__BB3_73;
$L__BB3_60:
	ld.global.nc.f32 	%f85, [%rd138];
	add.f32 	%f86, %f141, %f85;
	ld.global.nc.f32 	%f87, [%rd137];
	sub.f32 	%f88, %f86, %f87;
	mul.f32 	%f89, %f1, %f88;
	st.global.f32 	[%rd136], %f89;
	ld.global.nc.f32 	%f90, [%rd138+4];
	add.f32 	%f91, %f88, %f90;
	ld.global.nc.f32 	%f92, [%rd137+4];
	sub.f32 	%f93, %f91, %f92;
	mul.f32 	%f94, %f1, %f93;
	st.global.f32 	[%rd136+4], %f94;
	ld.global.nc.f32 	%f95, [%rd138+8];
	add.f32 	%f96, %f93, %f95;
	ld.global.nc.f32 	%f97, [%rd137+8];
	sub.f32 	%f98, %f96, %f97;
	mul.f32 	%f99, %f1, %f98;
	st.global.f32 	[%rd136+8], %f99;
	ld.global.nc.f32 	%f100, [%rd138+12];
	add.f32 	%f101, %f98, %f100;
	ld.global.nc.f32 	%f102, [%rd137+12];
	sub.f32 	%f141, %f101, %f102;
	mul.f32 	%f103, %f1, %f141;
	st.global.f32 	[%rd136+12], %f103;
	add.s32 	%r131, %r131, 4;
	setp.lt.s32 	%p32, %r131, %r85;
	add.s64 	%rd138, %rd138, 16;
	add.s64 	%rd137, %rd137, 16;
	add.s64 	%rd136, %rd136, 16;
	@%p32 bra 	$L__BB3_60;
	bra.uni 	$L__BB3_73;
$L__BB3_61:
	mul.wide.u32 	%rd103, %r86, 4;
	add.s64 	%rd144, %rd1, %rd103;
	add.s64 	%rd143, %rd3, %rd103;
	and.b32  	%r35, %r9, 15;
	sub.s32 	%r104, %r86, %r85;
	setp.gt.u32 	%p33, %r104, -16;
	@%p33 bra 	$L__BB3_64;
	and.b32  	%r105, %r9, -16;
	neg.s32 	%r123, %r105;
	mov.u64 	%rd126, %rd143;
	mov.u64 	%rd127, %rd144;
$L__BB3_63:
	.pragma "nounroll";
	ld.global.nc.f32 	%f104, [%rd127];
	st.global.f32 	[%rd126], %f104;
	ld.global.nc.f32 	%f105, [%rd127+4];
	st.global.f32 	[%rd126+4], %f105;
	ld.global.nc.f32 	%f106, [%rd127+8];
	st.global.f32 	[%rd126+8], %f106;
	ld.global.nc.f32 	%f107, [%rd127+12];
	st.global.f32 	[%rd126+12], %f107;
	ld.global.nc.f32 	%f108, [%rd127+16];
	st.global.f32 	[%rd126+16], %f108;
	ld.global.nc.f32 	%f109, [%rd127+20];
	st.global.f32 	[%rd126+20], %f109;
	ld.global.nc.f32 	%f110, [%rd127+24];
	st.global.f32 	[%rd126+24], %f110;
	ld.global.nc.f32 	%f111, [%rd127+28];
	st.global.f32 	[%rd126+28], %f111;
	ld.global.nc.f32 	%f112, [%rd127+32];
	st.global.f32 	[%rd126+32], %f112;
	ld.global.nc.f32 	%f113, [%rd127+36];
	st.global.f32 	[%rd126+36], %f113;
	ld.global.nc.f32 	%f114, [%rd127+40];
	st.global.f32 	[%rd126+40], %f114;
	ld.global.nc.f32 	%f115, [%rd127+44];
	st.global.f32 	[%rd126+44], %f115;
	ld.global.nc.f32 	%f116, [%rd127+48];
	st.global.f32 	[%rd126+48], %f116;
	ld.global.nc.f32 	%f117, [%rd127+52];
	st.global.f32 	[%rd126+52], %f117;
	ld.global.nc.f32 	%f118, [%rd127+56];
	st.global.f32 	[%rd126+56], %f118;
	add.s64 	%rd144, %rd127, 64;
	ld.global.nc.f32 	%f119, [%rd127+60];
	add.s64 	%rd143, %rd126, 64;
	st.global.f32 	[%rd126+60], %f119;
	add.s32 	%r123, %r123, 16;
	setp.eq.s32 	%p34, %r123, 0;
	mov.u64 	%rd126, %rd143;
	mov.u64 	%rd127, %rd144;
	@%p34 bra 	$L__BB3_64;
	bra.uni 	$L__BB3_63;
$L__BB3_64:
	setp.eq.s32 	%p35, %r35, 0;
	@%p35 bra 	$L__BB3_73;
	and.b32  	%r80, %r9, 7;
	setp.lt.u32 	%p36, %r35, 8;
	@%p36 bra 	$L__BB3_67;
	ld.global.nc.f32 	%f120, [%rd144];
	st.global.f32 	[%rd143], %f120;
	ld.global.nc.f32 	%f121, [%rd144+4];
	st.global.f32 	[%rd143+4], %f121;
	ld.global.nc.f32 	%f122, [%rd144+8];
	st.global.f32 	[%rd143+8], %f122;
	ld.global.nc.f32 	%f123, [%rd144+12];
	st.global.f32 	[%rd143+12], %f123;
	ld.global.nc.f32 	%f124, [%rd144+16];
	st.global.f32 	[%rd143+16], %f124;
	ld.global.nc.f32 	%f125, [%rd144+20];
	st.global.f32 	[%rd143+20], %f125;
	ld.global.nc.f32 	%f126, [%rd144+24];
	st.global.f32 	[%rd143+24], %f126;
	ld.global.nc.f32 	%f127, [%rd144+28];
	st.global.f32 	[%rd143+28], %f127;
	add.s64 	%rd144, %rd144, 32;
	add.s64 	%rd143, %rd143, 32;
$L__BB3_67:
	setp.eq.s32 	%p37, %r80, 0;
	@%p37 bra 	$L__BB3_73;
	and.b32  	%r81, %r9, 3;
	setp.lt.u32 	%p38, %r80, 4;
	@%p38 bra 	$L__BB3_70;
	ld.global.nc.f32 	%f128, [%rd144];
	st.global.f32 	[%rd143], %f128;
	ld.global.nc.f32 	%f129, [%rd144+4];
	st.global.f32 	[%rd143+4], %f129;
	ld.global.nc.f32 	%f130, [%rd144+8];
	st.global.f32 	[%rd143+8], %f130;
	ld.global.nc.f32 	%f131, [%rd144+12];
	st.global.f32 	[%rd143+12], %f131;
	add.s64 	%rd144, %rd144, 16;
	add.s64 	%rd143, %rd143, 16;
$L__BB3_70:
	setp.eq.s32 	%p39, %r81, 0;
	@%p39 bra 	$L__BB3_73;
	neg.s32 	%r141, %r81;
$L__BB3_72:
	.pragma "nounroll";
	add.s64 	%rd64, %rd144, 4;
	ld.global.nc.f32 	%f132, [%rd144];
	add.s64 	%rd65, %rd143, 4;
	st.global.f32 	[%rd143], %f132;
	add.s32 	%r141, %r141, 1;
	setp.ne.s32 	%p40, %r141, 0;
	mov.u64 	%rd143, %rd65;
	mov.u64 	%rd144, %rd64;
	@%p40 bra 	$L__BB3_72;
$L__BB3_73:
	ret;

}
	// .globl	sma_many_series_one_param_f32
.visible .entry sma_many_series_one_param_f32(
	.param .u64 .ptr .align 1 sma_many_series_one_param_f32_param_0,
	.param .u64 .ptr .align 1 sma_many_series_one_param_f32_param_1,
	.param .u32 sma_many_series_one_param_f32_param_2,
	.param .u32 sma_many_series_one_param_f32_param_3,
	.param .u32 sma_many_series_one_param_f32_param_4,
	.param .u64 .ptr .align 1 sma_many_series_one_param_f32_param_5
)
{
	.reg .pred 	%p<63>;
	.reg .b32 	%r<120>;
	.reg .b32 	%f<121>;
	.reg .b64 	%rd<328>;

	ld.param.u64 	%rd109, [sma_many_series_one_param_f32_param_0];
	ld.param.u64 	%rd110, [sma_many_series_one_param_f32_param_1];
	ld.param.u32 	%r70, [sma_many_series_one_param_f32_param_2];
	ld.param.u32 	%r71, [sma_many_series_one_param_f32_param_3];
	ld.param.u32 	%r72, [sma_many_series_one_param_f32_param_4];
	ld.param.u64 	%rd111, [sma_many_series_one_param_f32_param_5];
	mov.u32 	%r73, %ctaid.x;
	mov.u32 	%r74, %ntid.x;
	mov.u32 	%r75, %tid.x;
	mad.lo.s32 	%r1, %r73, %r74, %r75;
	setp.ge.s32 	%p1, %r1, %r70;
	@%p1 bra 	$L__BB4_84;
	cvta.to.global.u64 	%rd1, %rd111;
	cvta.to.global.u64 	%rd2, %rd109;
	cvt.s64.s32 	%rd3, %r1;
	mul.wide.s32 	%rd112, %r1, 4;
	add.s64 	%rd4, %rd1, %rd112;
	setp.gt.s32 	%p2, %r72, 0;
	setp.le.s32 	%p3, %r72, %r71;
	and.pred  	%p4, %p2, %p3;
	@%p4 bra 	$L__BB4_15;
	setp.lt.s32 	%p54, %r71, 1;
	@%p54 bra 	$L__BB4_84;
	and.b32  	%r2, %r71, 15;
	setp.lt.u32 	%p55, %r71, 16;
	@%p55 bra 	$L__BB4_6;
	mul.wide.s32 	%rd5, %r70, 64;
	and.b32  	%r97, %r71, 2147483632;
	neg.s32 	%r102, %r97;
	mul.wide.s32 	%rd6, %r70, 4;
	mov.u64 	%rd294, %rd4;
$L__BB4_5:
	.pragma "nounroll";
	mov.b32 	%r98, 2147483647;
	st.global.u32 	[%rd294], %r98;
	add.s64 	%rd267, %rd294, %rd6;
	st.global.u32 	[%rd267], %r98;
	add.s64 	%rd268, %rd267, %rd6;
	st.global.u32 	[%rd268], %r98;
	add.s64 	%rd269, %rd268, %rd6;
	st.global.u32 	[%rd269], %r98;
	add.s64 	%rd270, %rd269, %rd6;
	st.global.u32 	[%rd270], %r98;
	add.s64 	%rd271, %rd270, %rd6;
	st.global.u32 	[%rd271], %r98;
	add.s64 	%rd272, %rd271, %rd6;
	st.global.u32 	[%rd272], %r98;
	add.s64 	%rd273, %rd272, %rd6;
	st.global.u32 	[%rd273], %r98;
	add.s64 	%rd274, %rd273, %rd6;
	st.global.u32 	[%rd274], %r98;
	add.s64 	%rd275, %rd274, %rd6;
	st.global.u32 	[%rd275], %r98;
	add.s64 	%rd276, %rd275, %rd6;
	st.global.u32 	[%rd276], %r98;
	add.s64 	%rd277, %rd276, %rd6;
	st.global.u32 	[%rd277], %r98;
	add.s64 	%rd278, %rd277, %rd6;
	st.global.u32 	[%rd278], %r98;
	add.s64 	%rd279, %rd278, %rd6;
	st.global.u32 	[%rd279], %r98;
	add.s64 	%rd280, %rd279, %rd6;
	st.global.u32 	[%rd280], %r98;
	add.s64 	%rd281, %rd280, %rd6;
	st.global.u32 	[%rd281], %r98;
	add.s64 	%rd4, %rd294, %rd5;
	add.s32 	%r102, %r102, 16;
	setp.eq.s32 	%p56, %r102, 0;
	add.s64 	%rd294, %rd281, %rd6;
	@%p56 bra 	$L__BB4_6;
	bra.uni 	$L__BB4_5;
$L__BB4_6:
	setp.eq.s32 	%p57, %r2, 0;
	@%p57 bra 	$L__BB4_84;
	and.b32  	%r55, %r71, 7;
	setp.lt.u32 	%p58, %r2, 8;
	@%p58 bra 	$L__BB4_9;
	mov.b32 	%r99, 2147483647;
	st.global.u32 	[%rd4], %r99;
	mul.wide.s32 	%rd282, %r70, 4;
	add.s64 	%rd283, %rd4, %rd282;
	st.global.u32 	[%rd283], %r99;
	add.s64 	%rd284, %rd283, %rd282;
	st.global.u32 	[%rd284], %r99;
	add.s64 	%rd285, %rd284, %rd282;
	st.global.u32 	[%rd285], %r99;
	add.s64 	%rd286, %rd285, %rd282;
	st.global.u32 	[%rd286], %r99;
	add.s64 	%rd287, %rd286, %rd282;
	st.global.u32 	[%rd287], %r99;
	add.s64 	%rd288, %rd287, %rd282;
	st.global.u32 	[%rd288], %r99;
	add.s64 	%rd289, %rd288, %rd282;
	st.global.u32 	[%rd289], %r99;
	add.s64 	%rd4, %rd289, %rd282;
$L__BB4_9:
	setp.eq.s32 	%p59, %r55, 0;
	@%p59 bra 	$L__BB4_84;
	and.b32  	%r56, %r71, 3;
	setp.lt.u32 	%p60, %r55, 4;
	@%p60 bra 	$L__BB4_12;
	mov.b32 	%r100, 2147483647;
	st.global.u32 	[%rd4], %r100;
	mul.wide.s32 	%rd290, %r70, 4;
	add.s64 	%rd291, %rd4, %rd290;
	st.global.u32 	[%rd291], %r100;
	add.s64 	%rd292, %rd291, %rd290;
	st.global.u32 	[%rd292], %r100;
	add.s64 	%rd293, %rd292, %rd290;
	st.global.u32 	[%rd293], %r100;
	add.s64 	%rd4, %rd293, %rd290;
$L__BB4_12:
	setp.eq.s32 	%p61, %r56, 0;
	@%p61 bra 	$L__BB4_84;
	mul.wide.s32 	%rd90, %r70, 4;
	neg.s32 	%r117, %r56;
$L__BB4_14:
	.pragma "nounroll";
	mov.b32 	%r101, 2147483647;
	st.global.u32 	[%rd4], %r101;
	add.s64 	%rd4, %rd4, %rd90;
	add.s32 	%r117, %r117, 1;
	setp.eq.s32 	%p62, %r117, 0;
	@%p62 bra 	$L__BB4_84;
	bra.uni 	$L__BB4_14;
$L__BB4_15:
	cvta.to.global.u64 	%rd113, %rd110;
	add.s64 	%rd115, %rd113, %rd112;
	ld.global.nc.u32 	%r6, [%rd115];
	setp.gt.s32 	%p5, %r6, -1;
	setp.lt.s32 	%p6, %r6, %r71;
	and.pred  	%p7, %p5, %p6;
	@%p7 bra 	$L__BB4_29;
	setp.lt.s32 	%p45, %r71, 1;
	@%p45 bra 	$L__BB4_84;
	and.b32  	%r7, %r71, 15;
	setp.lt.u32 	%p46, %r71, 16;
	@%p46 bra 	$L__BB4_20;
	mul.wide.s32 	%rd10, %r70, 64;
	and.b32  	%r92, %r71, 2147483632;
	neg.s32 	%r103, %r92;
	mul.wide.s32 	%rd11, %r70, 4;
	mov.u64 	%rd295, %rd4;
$L__BB4_19:
	.pragma "nounroll";
	mov.b32 	%r93, 2147483647;
	st.global.u32 	[%rd295], %r93;
	add.s64 	%rd240, %rd295, %rd11;
	st.global.u32 	[%rd240], %r93;
	add.s64 	%rd241, %rd240, %rd11;
	st.global.u32 	[%rd241], %r93;
	add.s64 	%rd242, %rd241, %rd11;
	st.global.u32 	[%rd242], %r93;
	add.s64 	%rd243, %rd242, %rd11;
	st.global.u32 	[%rd243], %r93;
	add.s64 	%rd244, %rd243, %rd11;
	st.global.u32 	[%rd244], %r93;
	add.s64 	%rd245, %rd244, %rd11;
	st.global.u32 	[%rd245], %r93;
	add.s64 	%rd246, %rd245, %rd11;
	st.global.u32 	[%rd246], %r93;
	add.s64 	%rd247, %rd246, %rd11;
	st.global.u32 	[%rd247], %r93;
	add.s64 	%rd248, %rd247, %rd11;
	st.global.u32 	[%rd248], %r93;
	add.s64 	%rd249, %rd248, %rd11;
	st.global.u32 	[%rd249], %r93;
	add.s64 	%rd250, %rd249, %rd11;
	st.global.u32 	[%rd250], %r93;
	add.s64 	%rd251, %rd250, %rd11;
	st.global.u32 	[%rd251], %r93;
	add.s64 	%rd252, %rd251, %rd11;
	st.global.u32 	[%rd252], %r93;
	add.s64 	%rd253, %rd252, %rd11;
	st.global.u32 	[%rd253], %r93;
	add.s64 	%rd254, %rd253, %rd11;
	st.global.u32 	[%rd254], %r93;
	add.s64 	%rd4, %rd295, %rd10;
	add.s32 	%r103, %r103, 16;
	setp.eq.s32 	%p47, %r103, 0;
	add.s64 	%rd295, %rd254, %rd11;
	@%p47 bra 	$L__BB4_20;
	bra.uni 	$L__BB4_19;
$L__BB4_20:
	setp.eq.s32 	%p48, %r7, 0;
	@%p48 bra 	$L__BB4_84;
	and.b32  	%r60, %r71, 7;
	setp.lt.u32 	%p49, %r7, 8;
	@%p49 bra 	$L__BB4_23;
	mov.b32 	%r94, 2147483647;
	st.global.u32 	[%rd4], %r94;
	mul.wide.s32 	%rd255, %r70, 4;
	add.s64 	%rd256, %rd4, %rd255;
	st.global.u32 	[%rd256], %r94;
	add.s64 	%rd257, %rd256, %rd255;
	st.global.u32 	[%rd257], %r94;
	add.s64 	%rd258, %rd257, %rd255;
	st.global.u32 	[%rd258], %r94;
	add.s64 	%rd259, %rd258, %rd255;
	st.global.u32 	[%rd259], %r94;
	add.s64 	%rd260, %rd259, %rd255;
	st.global.u32 	[%rd260], %r94;
	add.s64 	%rd261, %rd260, %rd255;
	st.global.u32 	[%rd261], %r94;
	add.s64 	%rd262, %rd261, %rd255;
	st.global.u32 	[%rd262], %r94;
	add.s64 	%rd4, %rd262, %rd255;
$L__BB4_23:
	setp.eq.s32 	%p50, %r60, 0;
	@%p50 bra 	$L__BB4_84;
	and.b32  	%r61, %r71, 3;
	setp.lt.u32 	%p51, %r60, 4;
	@%p51 bra 	$L__BB4_26;
	mov.b32 	%r95, 2147483647;
	st.global.u32 	[%rd4], %r95;
	mul.wide.s32 	%rd263, %r70, 4;
	add.s64 	%rd264, %rd4, %rd263;
	st.global.u32 	[%rd264], %r95;
	add.s64 	%rd265, %rd264, %rd263;
	st.global.u32 	[%rd265], %r95;
	add.s64 	%rd266, %rd265, %rd263;
	st.global.u32 	[%rd266], %r95;
	add.s64 	%rd4, %rd266, %rd263;
$L__BB4_26:
	setp.eq.s32 	%p52, %r61, 0;
	@%p52 bra 	$L__BB4_84;
	mul.wide.s32 	%rd98, %r70, 4;
	neg.s32 	%r118, %r61;
$L__BB4_28:
	.pragma "nounroll";
	mov.b32 	%r96, 2147483647;
	st.global.u32 	[%rd4], %r96;
	add.s64 	%rd4, %rd4, %rd98;
	add.s32 	%r118, %r118, 1;
	setp.eq.s32 	%p53, %r118, 0;
	@%p53 bra 	$L__BB4_84;
	bra.uni 	$L__BB4_28;
$L__BB4_29:
	sub.s32 	%r11, %r71, %r6;
	setp.ge.s32 	%p8, %r11, %r72;
	@%p8 bra 	$L__BB4_43;
	setp.lt.s32 	%p36, %r71, 1;
	@%p36 bra 	$L__BB4_84;
	and.b32  	%r12, %r71, 15;
	setp.lt.u32 	%p37, %r71, 16;
	@%p37 bra 	$L__BB4_34;
	mul.wide.s32 	%rd15, %r70, 64;
	and.b32  	%r87, %r71, 2147483632;
	neg.s32 	%r104, %r87;
	mul.wide.s32 	%rd16, %r70, 4;
	mov.u64 	%rd296, %rd4;
$L__BB4_33:
	.pragma "nounroll";
	mov.b32 	%r88, 2147483647;
	st.global.u32 	[%rd296], %r88;
	add.s64 	%rd213, %rd296, %rd16;
	st.global.u32 	[%rd213], %r88;
	add.s64 	%rd214, %rd213, %rd16;
	st.global.u32 	[%rd214], %r88;
	add.s64 	%rd215, %rd214, %rd16;
	st.global.u32 	[%rd215], %r88;
	add.s64 	%rd216, %rd215, %rd16;
	st.global.u32 	[%rd216], %r88;
	add.s64 	%rd217, %rd216, %rd16;
	st.global.u32 	[%rd217], %r88;
	add.s64 	%rd218, %rd217, %rd16;
	st.global.u32 	[%rd218], %r88;
	add.s64 	%rd219, %rd218, %rd16;
	st.global.u32 	[%rd219], %r88;
	add.s64 	%rd220, %rd219, %rd16;
	st.global.u32 	[%rd220], %r88;
	add.s64 	%rd221, %rd220, %rd16;
	st.global.u32 	[%rd221], %r88;
	add.s64 	%rd222, %rd221, %rd16;
	st.global.u32 	[%rd222], %r88;
	add.s64 	%rd223, %rd222, %rd16;
	st.global.u32 	[%rd223], %r88;
	add.s64 	%rd224, %rd223, %rd16;
	st.global.u32 	[%rd224], %r88;
	add.s64 	%rd225, %rd224, %rd16;
	st.global.u32 	[%rd225], %r88;
	add.s64 	%rd226, %rd225, %rd16;
	st.global.u32 	[%rd226], %r88;
	add.s64 	%rd227, %rd226, %rd16;
	st.global.u32 	[%rd227], %r88;
	add.s64 	%rd4, %rd296, %rd15;
	add.s32 	%r104, %r104, 16;
	setp.eq.s32 	%p38, %r104, 0;
	add.s64 	%rd296, %rd227, %rd16;
	@%p38 bra 	$L__BB4_34;
	bra.uni 	$L__BB4_33;
$L__BB4_34:
	setp.eq.s32 	%p39, %r12, 0;
	@%p39 bra 	$L__BB4_84;
	and.b32  	%r65, %r71, 7;
	setp.lt.u32 	%p40, %r12, 8;
	@%p40 bra 	$L__BB4_37;
	mov.b32 	%r89, 2147483647;
	st.global.u32 	[%rd4], %r89;
	mul.wide.s32 	%rd228, %r70, 4;
	add.s64 	%rd229, %rd4, %rd228;
	st.global.u32 	[%rd229], %r89;
	add.s64 	%rd230, %rd229, %rd228;
	st.global.u32 	[%rd230], %r89;
	add.s64 	%rd231, %rd230, %rd228;
	st.global.u32 	[%rd231], %r89;
	add.s64 	%rd232, %rd231, %rd228;
	st.global.u32 	[%rd232], %r89;
	add.s64 	%rd233, %rd232, %rd228;
	st.global.u32 	[%rd233], %r89;
	add.s64 	%rd234, %rd233, %rd228;
	st.global.u32 	[%rd234], %r89;
	add.s64 	%rd235, %rd234, %rd228;
	st.global.u32 	[%rd235], %r89;
	add.s64 	%rd4, %rd235, %rd228;
$L__BB4_37:
	setp.eq.s32 	%p41, %r65, 0;
	@%p41 bra 	$L__BB4_84;
	and.b32  	%r66, %r71, 3;
	setp.lt.u32 	%p42, %r65, 4;
	@%p42 bra 	$L__BB4_40;
	mov.b32 	%r90, 2147483647;
	st.global.u32 	[%rd4], %r90;
	mul.wide.s32 	%rd236, %r70, 4;
	add.s64 	%rd237, %rd4, %rd236;
	st.global.u32 	[%rd237], %r90;
	add.s64 	%rd238, %rd237, %rd236;
	st.global.u32 	[%rd238], %r90;
	add.s64 	%rd239, %rd238, %rd236;
	st.global.u32 	[%rd239], %r90;
	add.s64 	%rd4, %rd239, %rd236;
$L__BB4_40:
	setp.eq.s32 	%p43, %r66, 0;
	@%p43 bra 	$L__BB4_84;
	mul.wide.s32 	%rd106, %r70, 4;
	neg.s32 	%r119, %r66;
$L__BB4_42:
	.pragma "nounroll";
	mov.b32 	%r91, 2147483647;
	st.global.u32 	[%rd4], %r91;
	add.s64 	%rd4, %rd4, %rd106;
	add.s32 	%r119, %r119, 1;
	setp.ne.s32 	%p44, %r119, 0;
	@%p44 bra 	$L__BB4_42;
	bra.uni 	$L__BB4_84;
$L__BB4_43:
	add.s32 	%r115, %r6, %r72;
	add.s32 	%r17, %r115, -1;
	cvt.rn.f32.u32 	%f20, %r72;
	rcp.rn.f32 	%f1, %f20;
	setp.lt.s32 	%p9, %r115, 2;
	@%p9 bra 	$L__BB4_56;
	add.s32 	%r76, %r115, -2;
	and.b32  	%r18, %r17, 15;
	setp.lt.u32 	%p10, %r76, 15;
	mov.u64 	%rd299, %rd4;
	@%p10 bra 	$L__BB4_47;
	mul.wide.s32 	%rd20, %r70, 64;
	and.b32  	%r77, %r17, -16;
	neg.s32 	%r105, %r77;
	mul.wide.s32 	%rd21, %r70, 4;
	mov.u64 	%rd297, %rd4;
$L__BB4_46:
	.pragma "nounroll";
	mov.b32 	%r78, 2147483647;
	st.global.u32 	[%rd297], %r78;
	add.s64 	%rd116, %rd297, %rd21;
	st.global.u32 	[%rd116], %r78;
	add.s64 	%rd117, %rd116, %rd21;
	st.global.u32 	[%rd117], %r78;
	add.s64 	%rd118, %rd117, %rd21;
	st.global.u32 	[%rd118], %r78;
	add.s64 	%rd119, %rd118, %rd21;
	st.global.u32 	[%rd119], %r78;
	add.s64 	%rd120, %rd119, %rd21;
	st.global.u32 	[%rd120], %r78;
	add.s64 	%rd121, %rd120, %rd21;
	st.global.u32 	[%rd121], %r78;
	add.s64 	%rd122, %rd121, %rd21;
	st.global.u32 	[%rd122], %r78;
	add.s64 	%rd123, %rd122, %rd21;
	st.global.u32 	[%rd123], %r78;
	add.s64 	%rd124, %rd123, %rd21;
	st.global.u32 	[%rd124], %r78;
	add.s64 	%rd125, %rd124, %rd21;
	st.global.u32 	[%rd125], %r78;
	add.s64 	%rd126, %rd125, %rd21;
	st.global.u32 	[%rd126], %r78;
	add.s64 	%rd127, %rd126, %rd21;
	st.global.u32 	[%rd127], %r78;
	add.s64 	%rd128, %rd127, %rd21;
	st.global.u32 	[%rd128], %r78;
	add.s64 	%rd129, %rd128, %rd21;
	st.global.u32 	[%rd129], %r78;
	add.s64 	%rd130, %rd129, %rd21;
	st.global.u32 	[%rd130], %r78;
	add.s64 	%rd299, %rd297, %rd20;
	add.s32 	%r105, %r105, 16;
	setp.ne.s32 	%p11, %r105, 0;
	add.s64 	%rd297, %rd130, %rd21;
	@%p11 bra 	$L__BB4_46;
$L__BB4_47:
	setp.eq.s32 	%p12, %r18, 0;
	@%p12 bra 	$L__BB4_56;
	and.b32  	%r22, %r17, 7;
	setp.lt.u32 	%p13, %r18, 8;
	@%p13 bra 	$L__BB4_50;
	mov.b32 	%r79, 2147483647;
	st.global.u32 	[%rd299], %r79;
	mul.wide.s32 	%rd131, %r70, 4;
	add.s64 	%rd132, %rd299, %rd131;
	st.global.u32 	[%rd132], %r79;
	add.s64 	%rd133, %rd132, %rd131;
	st.global.u32 	[%rd133], %r79;
	add.s64 	%rd134, %rd133, %rd131;
	st.global.u32 	[%rd134], %r79;
	add.s64 	%rd135, %rd134, %rd131;
	st.global.u32 	[%rd135], %r79;
	add.s64 	%rd136, %rd135, %rd131;
	st.global.u32 	[%rd136], %r79;
	add.s64 	%rd137, %rd136, %rd131;
	st.global.u32 	[%rd137], %r79;
	add.s64 	%rd138, %rd137, %rd131;
	st.global.u32 	[%rd138], %r79;
	add.s64 	%rd299, %rd138, %rd131;
$L__BB4_50:
	setp.eq.s32 	%p14, %r22, 0;
	@%p14 bra 	$L__BB4_56;
	and.b32  	%r23, %r17, 3;
	setp.lt.u32 	%p15, %r22, 4;
	@%p15 bra 	$L__BB4_53;
	mov.b32 	%r80, 2147483647;
	st.global.u32 	[%rd299], %r80;
	mul.wide.s32 	%rd139, %r70, 4;
	add.s64 	%rd140, %rd299, %rd139;
	st.global.u32 	[%rd140], %r80;
	add.s64 	%rd141, %rd140, %rd139;
	st.global.u32 	[%rd141], %r80;
	add.s64 	%rd142, %rd141, %rd139;
	st.global.u32 	[%rd142], %r80;
	add.s64 	%rd299, %rd142, %rd139;
$L__BB4_53:
	setp.eq.s32 	%p16, %r23, 0;
	@%p16 bra 	$L__BB4_56;
	mul.wide.s32 	%rd30, %r70, 4;
	neg.s32 	%r106, %r23;
$L__BB4_55:
	.pragma "nounroll";
	mov.b32 	%r81, 2147483647;
	st.global.u32 	[%rd299], %r81;
	add.s64 	%rd299, %rd299, %rd30;
	add.s32 	%r106, %r106, 1;
	setp.ne.s32 	%p17, %r106, 0;
	@%p17 bra 	$L__BB4_55;
$L__BB4_56:
	shl.b64 	%rd143, %rd3, 2;
	add.s64 	%rd33, %rd2, %rd143;
	setp.ne.s32 	%p18, %r72, 1;
	@%p18 bra 	$L__BB4_64;
	cvt.s64.s32 	%rd34, %r70;
	cvt.u64.u32 	%rd198, %r6;
	mul.lo.s64 	%rd35, %rd198, %rd34;
	shl.b64 	%rd199, %rd35, 2;
	add.s64 	%rd304, %rd33, %rd199;
	add.s64 	%rd303, %rd4, %rd199;
	and.b32  	%r27, %r11, 3;
	setp.eq.s32 	%p32, %r27, 0;
	mov.u32 	%r109, %r6;
	@%p32 bra 	$L__BB4_61;
	add.s64 	%rd302, %rd199, %rd112;
	shl.b64 	%rd39, %rd34, 2;
	neg.s32 	%r107, %r27;
	mov.u32 	%r109, %r6;
$L__BB4_59:
	.pragma "nounroll";
	add.s64 	%rd202, %rd1, %rd302;
	add.s64 	%rd203, %rd2, %rd302;
	ld.global.nc.f32 	%f104, [%rd203];
	st.global.f32 	[%rd202], %f104;
	add.s32 	%r109, %r109, 1;
	add.s64 	%rd302, %rd302, %rd39;
	add.s32 	%r107, %r107, 1;
	setp.ne.s32 	%p33, %r107, 0;
	@%p33 bra 	$L__BB4_59;
	add.s64 	%rd303, %rd1, %rd302;
	add.s64 	%rd304, %rd2, %rd302;
$L__BB4_61:
	sub.s32 	%r86, %r6, %r71;
	setp.gt.u32 	%p34, %r86, -4;
	@%p34 bra 	$L__BB4_84;
	sub.s32 	%r110, %r109, %r71;
	shl.b64 	%rd46, %rd34, 4;
	shl.b64 	%rd47, %rd34, 2;
	mov.b64 	%rd305, 0;
$L__BB4_63:
	add.s64 	%rd205, %rd303, %rd305;
	add.s64 	%rd206, %rd304, %rd305;
	ld.global.nc.f32 	%f105, [%rd206];
	st.global.f32 	[%rd205], %f105;
	add.s64 	%rd207, %rd206, %rd47;
	ld.global.nc.f32 	%f106, [%rd207];
	add.s64 	%rd208, %rd205, %rd47;
	st.global.f32 	[%rd208], %f106;
	add.s64 	%rd209, %rd207, %rd47;
	ld.global.nc.f32 	%f107, [%rd209];
	add.s64 	%rd210, %rd208, %rd47;
	st.global.f32 	[%rd210], %f107;
	add.s64 	%rd211, %rd209, %rd47;
	ld.global.nc.f32 	%f108, [%rd211];
	add.s64 	%rd212, %rd210, %rd47;
	st.global.f32 	[%rd212], %f108;
	add.s32 	%r110, %r110, 4;
	add.s64 	%rd305, %rd305, %rd46;
	setp.eq.s32 	%p35, %r110, 0;
	@%p35 bra 	$L__BB4_84;
	bra.uni 	$L__BB4_63;
$L__BB4_64:
	cvt.s64.s32 	%rd50, %r70;
	cvt.u64.u32 	%rd144, %r6;
	mul.lo.s64 	%rd51, %rd144, %rd50;
	shl.b64 	%rd145, %rd51, 2;
	add.s64 	%rd313, %rd33, %rd145;
	and.b32  	%r37, %r72, 15;
	setp.lt.u32 	%p19, %r72, 16;
	mov.f32 	%f117, 0f00000000;
	mov.u64 	%rd308, %rd313;
	@%p19 bra 	$L__BB4_67;
	shl.b64 	%rd53, %rd50, 6;
	and.b32  	%r82, %r72, 2147483632;
	neg.s32 	%r111, %r82;
	mov.f32 	%f117, 0f00000000;
	shl.b64 	%rd146, %rd50, 2;
	mov.u64 	%rd306, %rd313;
$L__BB4_66:
	.pragma "nounroll";
	ld.global.nc.f32 	%f24, [%rd306];
	add.f32 	%f25, %f117, %f24;
	add.s64 	%rd147, %rd306, %rd146;
	ld.global.nc.f32 	%f26, [%rd147];
	add.f32 	%f27, %f25, %f26;
	add.s64 	%rd148, %rd147, %rd146;
	ld.global.nc.f32 	%f28, [%rd148];
	add.f32 	%f29, %f27, %f28;
	add.s64 	%rd149, %rd148, %rd146;
	ld.global.nc.f32 	%f30, [%rd149];
	add.f32 	%f31, %f29, %f30;
	add.s64 	%rd150, %rd149, %rd146;
	ld.global.nc.f32 	%f32, [%rd150];
	add.f32 	%f33, %f31, %f32;
	add.s64 	%rd151, %rd150, %rd146;
	ld.global.nc.f32 	%f34, [%rd151];
	add.f32 	%f35, %f33, %f34;
	add.s64 	%rd152, %rd151, %rd146;
	ld.global.nc.f32 	%f36, [%rd152];
	add.f32 	%f37, %f35, %f36;
	add.s64 	%rd153, %rd152, %rd146;
	ld.global.nc.f32 	%f38, [%rd153];
	add.f32 	%f39, %f37, %f38;
	add.s64 	%rd154, %rd153, %rd146;
	ld.global.nc.f32 	%f40, [%rd154];
	add.f32 	%f41, %f39, %f40;
	add.s64 	%rd155, %rd154, %rd146;
	ld.global.nc.f32 	%f42, [%rd155];
	add.f32 	%f43, %f41, %f42;
	add.s64 	%rd156, %rd155, %rd146;
	ld.global.nc.f32 	%f44, [%rd156];
	add.f32 	%f45, %f43, %f44;
	add.s64 	%rd157, %rd156, %rd146;
	ld.global.nc.f32 	%f46, [%rd157];
	add.f32 	%f47, %f45, %f46;
	add.s64 	%rd158, %rd157, %rd146;
	ld.global.nc.f32 	%f48, [%rd158];
	add.f32 	%f49, %f47, %f48;
	add.s64 	%rd159, %rd158, %rd146;
	ld.global.nc.f32 	%f50, [%rd159];
	add.f32 	%f51, %f49, %f50;
	add.s64 	%rd160, %rd159, %rd146;
	ld.global.nc.f32 	%f52, [%rd160];
	add.f32 	%f53, %f51, %f52;
	add.s64 	%rd161, %rd160, %rd146;
	ld.global.nc.f32 	%f54, [%rd161];
	add.f32 	%f117, %f53, %f54;
	add.s64 	%rd308, %rd306, %rd53;
	add.s32 	%r111, %r111, 16;
	setp.ne.s32 	%p20, %r111, 0;
	add.s64 	%rd306, %rd161, %rd146;
	@%p20 bra 	$L__BB4_66;
$L__BB4_67:
	setp.eq.s32 	%p21, %r37, 0;
	@%p21 bra 	$L__BB4_76;
	and.b32  	%r41, %r72, 7;
	setp.lt.u32 	%p22, %r37, 8;
	@%p22 bra 	$L__BB4_70;
	ld.global.nc.f32 	%f56, [%rd308];
	add.f32 	%f57, %f117, %f56;
	shl.b64 	%rd162, %rd50, 2;
	add.s64 	%rd163, %rd308, %rd162;
	ld.global.nc.f32 	%f58, [%rd163];
	add.f32 	%f59, %f57, %f58;
	add.s64 	%rd164, %rd163, %rd162;
	ld.global.nc.f32 	%f60, [%rd164];
	add.f32 	%f61, %f59, %f60;
	add.s64 	%rd165, %rd164, %rd162;
	ld.global.nc.f32 	%f62, [%rd165];
	add.f32 	%f63, %f61, %f62;
	add.s64 	%rd166, %rd165, %rd162;
	ld.global.nc.f32 	%f64, [%rd166];
	add.f32 	%f65, %f63, %f64;
	add.s64 	%rd167, %rd166, %rd162;
	ld.global.nc.f32 	%f66, [%rd167];
	add.f32 	%f67, %f65, %f66;
	add.s64 	%rd168, %rd167, %rd162;
	ld.global.nc.f32 	%f68, [%rd168];
	add.f32 	%f69, %f67, %f68;
	add.s64 	%rd169, %rd168, %rd162;
	ld.global.nc.f32 	%f70, [%rd169];
	add.f32 	%f117, %f69, %f70;
	add.s64 	%rd308, %rd169, %rd162;
$L__BB4_70:
	setp.eq.s32 	%p23, %r41, 0;
	@%p23 bra 	$L__BB4_76;
	and.b32  	%r42, %r72, 3;
	setp.lt.u32 	%p24, %r41, 4;
	@%p24 bra 	$L__BB4_73;
	ld.global.nc.f32 	%f72, [%rd308];
	add.f32 	%f73, %f117, %f72;
	shl.b64 	%rd170, %rd50, 2;
	add.s64 	%rd171, %rd308, %rd170;
	ld.global.nc.f32 	%f74, [%rd171];
	add.f32 	%f75, %f73, %f74;
	add.s64 	%rd172, %rd171, %rd170;
	ld.global.nc.f32 	%f76, [%rd172];
	add.f32 	%f77, %f75, %f76;
	add.s64 	%rd173, %rd172, %rd170;
	ld.global.nc.f32 	%f78, [%rd173];
	add.f32 	%f117, %f77, %f78;
	add.s64 	%rd308, %rd173, %rd170;
$L__BB4_73:
	setp.eq.s32 	%p25, %r42, 0;
	@%p25 bra 	$L__BB4_76;
	shl.b64 	%rd62, %rd50, 2;
	neg.s32 	%r112, %r42;
$L__BB4_75:
	.pragma "nounroll";
	ld.global.nc.f32 	%f79, [%rd308];
	add.f32 	%f117, %f117, %f79;
	add.s64 	%rd308, %rd308, %rd62;
	add.s32 	%r112, %r112, 1;
	setp.ne.s32 	%p26, %r112, 0;
	@%p26 bra 	$L__BB4_75;
$L__BB4_76:
	mul.f32 	%f80, %f1, %f117;
	cvt.u64.u32 	%rd174, %r17;
	mul.lo.s64 	%rd175, %rd174, %rd50;
	shl.b64 	%rd176, %rd175, 2;
	add.s64 	%rd177, %rd4, %rd176;
	st.global.f32 	[%rd177], %f80;
	cvt.u64.u32 	%rd178, %r115;
	mul.lo.s64 	%rd65, %rd178, %rd50;
	setp.le.s32 	%p27, %r71, %r115;
	@%p27 bra 	$L__BB4_84;
	sub.s32 	%r83, %r71, %r115;
	and.b32  	%r46, %r83, 3;
	setp.eq.s32 	%p28, %r46, 0;
	shl.b64 	%rd179, %rd65, 2;
	add.s64 	%rd314, %rd4, %rd179;
	add.s64 	%rd312, %rd33, %rd179;
	@%p28 bra 	$L__BB4_81;
	mul.wide.s32 	%rd311, %r1, 4;
	shl.b64 	%rd69, %rd50, 2;
	add.s64 	%rd70, %rd2, %rd179;
	add.s64 	%rd71, %rd2, %rd145;
	add.s64 	%rd72, %rd1, %rd179;
	neg.s32 	%r113, %r46;
$L__BB4_79:
	.pragma "nounroll";
	add.s64 	%rd182, %rd70, %rd311;
	add.s64 	%rd183, %rd71, %rd311;
	add.s64 	%rd184, %rd72, %rd311;
	ld.global.nc.f32 	%f81, [%rd182];
	add.f32 	%f82, %f117, %f81;
	ld.global.nc.f32 	%f83, [%rd183];
	sub.f32 	%f117, %f82, %f83;
	mul.f32 	%f84, %f1, %f117;
	st.global.f32 	[%rd184], %f84;
	add.s32 	%r115, %r115, 1;
	add.s64 	%rd311, %rd311, %rd69;
	add.s32 	%r113, %r113, 1;
	setp.ne.s32 	%p29, %r113, 0;
	@%p29 bra 	$L__BB4_79;
	add.s64 	%rd312, %rd70, %rd311;
	add.s64 	%rd313, %rd71, %rd311;
	add.s64 	%rd314, %rd72, %rd311;
$L__BB4_81:
	sub.s32 	%r84, %r6, %r71;
	add.s32 	%r85, %r84, %r72;
	setp.gt.u32 	%p30, %r85, -4;
	@%p30 bra 	$L__BB4_84;
	shl.b64 	%rd81, %rd50, 4;
	shl.b64 	%rd82, %rd50, 2;
	mov.b64 	%rd315, 0;
$L__BB4_83:
	add.s64 	%rd186, %rd312, %rd315;
	add.s64 	%rd187, %rd313, %rd315;
	add.s64 	%rd188, %rd314, %rd315;
	ld.global.nc.f32 	%f85, [%rd186];
	add.f32 	%f86, %f117, %f85;
	ld.global.nc.f32 	%f87, [%rd187];
	sub.f32 	%f88, %f86, %f87;
	mul.f32 	%f89, %f1, %f88;
	st.global.f32 	[%rd188], %f89;
	add.s64 	%rd189, %rd186, %rd82;
	ld.global.nc.f32 	%f90, [%rd189];
	add.f32 	%f91, %f88, %f90;
	add.s64 	%rd190, %rd187, %rd82;
	ld.global.nc.f32 	%f92, [%rd190];
	sub.f32 	%f93, %f91, %f92;
	mul.f32 	%f94, %f1, %f93;
	add.s64 	%rd191, %rd188, %rd82;
	st.global.f32 	[%rd191], %f94;
	add.s64 	%rd192, %rd189, %rd82;
	ld.global.nc.f32 	%f95, [%rd192];
	add.f32 	%f96, %f93, %f95;
	add.s64 	%rd193, %rd190, %rd82;
	ld.global.nc.f32 	%f97, [%rd193];
	sub.f32 	%f98, %f96, %f97;
	mul.f32 	%f99, %f1, %f98;
	add.s64 	%rd194, %rd191, %rd82;
	st.global.f32 	[%rd194], %f99;
	add.s64 	%rd195, %rd192, %rd82;
	ld.global.nc.f32 	%f100, [%rd195];
	add.f32 	%f101, %f98, %f100;
	add.s64 	%rd196, %rd193, %rd82;
	ld.global.nc.f32 	%f102, [%rd196];
	sub.f32 	%f117, %f101, %f102;
	mul.f32 	%f103, %f1, %f117;
	add.s64 	%rd197, %rd194, %rd82;
	st.global.f32 	[%rd197], %f103;
	add.s32 	%r115, %r115, 4;
	add.s64 	%rd315, %rd315, %rd81;
	setp.lt.s32 	%p31, %r115, %r71;
	@%p31 bra 	$L__BB4_83;
$L__BB4_84:
	ret;

}


// ===== COMPILED SASS (sm_100) =====

	.target	sm_100

	.elftype	@"ET_EXEC"


//--------------------- .note.nv.tkinfo           --------------------------
	.section	.note.nv.tkinfo,"",@"SHT_NOTE"
	.sectionflags	@"SHF_NOTE_NV_TKINFO"
	.tkinfo
        /*0018*/ 	.word	0x00000002
        /*0030*/ 	.string	""
        /*0030*/ 	.string	"ptxas"
        /*0030*/ 	.string	"Cuda compilation tools, release 13.0, V13.0.88"
        /*0030*/ 	.string	"Build cuda_13.0.r13.0/compiler.36424714_0"
        /*0030*/ 	.string	"-arch sm_100 -m 64 "



//--------------------- .note.nv.cuinfo           --------------------------
	.section	.note.nv.cuinfo,"",@"SHT_NOTE"
	.sectionflags	@"SHF_NOTE_NV_CUINFO"
        /*0018*/ 	.short	0x0002
        /*001a*/ 	.short	0x0064
        /*001c*/ 	.short	0x0082
	.zero		2


//--------------------- .nv.info                  --------------------------
	.section	.nv.info,"",@"SHT_CUDA_INFO"
	.align	4


	//----- nvinfo : EIATTR_REGCOUNT
	.align		4
        /*0000*/ 	.byte	0x04, 0x2f
        /*0002*/ 	.short	(.L_1 - .L_0)
	.align		4
.L_0:
        /*0004*/ 	.word	index@(sma_exclusive_prefix_f64)
        /*0008*/ 	.word	0x00000020


	//----- nvinfo : EIATTR_FRAME_SIZE
	.align		4
.L_1:
        /*000c*/ 	.byte	0x04, 0x11
        /*000e*/ 	.short	(.L_3 - .L_2)
	.align		4
.L_2:
        /*0010*/ 	.word	index@(sma_exclusive_prefix_f64)
        /*0014*/ 	.word	0x00000000


	//----- nvinfo : EIATTR_REGCOUNT
	.align		4
.L_3:
        /*0018*/ 	.byte	0x04, 0x2f
        /*001a*/ 	.short	(.L_5 - .L_4)
	.align		4
.L_4:
        /*001c*/ 	.word	index@(sma_batch_from_prefix_f64)
        /*0020*/ 	.word	0x00000016


	//----- nvinfo : EIATTR_FRAME_SIZE
	.align		4
.L_5:
        /*0024*/ 	.byte	0x04, 0x11
        /*0026*/ 	.short	(.L_7 - .L_6)
	.align		4
.L_6:
        /*0028*/ 	.word	index@($__internal_3_$__cuda_sm20_dblrcp_rn_slowpath_v3)
        /*002c*/ 	.word	0x00000000


	//----- nvinfo : EIATTR_FRAME_SIZE
	.align		4
.L_7:
        /*0030*/ 	.byte	0x04, 0x11
        /*0032*/ 	.short	(.L_9 - .L_8)
	.align		4
.L_8:
        /*0034*/ 	.word	index@(sma_batch_from_prefix_f64)
        /*0038*/ 	.word	0x00000000


	//----- nvinfo : EIATTR_REGCOUNT
	.align		4
.L_9:
        /*003c*/ 	.byte	0x04, 0x2f
        /*003e*/ 	.short	(.L_11 - .L_10)
	.align		4
.L_10:
        /*0040*/ 	.word	index@(sma_batch_from_prefix_f64_tm)
        /*0044*/ 	.word	0x00000016


	//----- nvinfo : EIATTR_FRAME_SIZE
	.align		4
.L_11:
        /*0048*/ 	.byte	0x04, 0x11
        /*004a*/ 	.short	(.L_13 - .L_12)
	.align		4
.L_12:
        /*004c*/ 	.word	index@($__internal_2_$__cuda_sm20_dblrcp_rn_slowpath_v3)
        /*0050*/ 	.word	0x00000000


	//----- nvinfo : EIATTR_FRAME_SIZE
	.align		4
.L_13:
        /*0054*/ 	.byte	0x04, 0x11
        /*0056*/ 	.short	(.L_15 - .L_14)
	.align		4
.L_14:
        /*0058*/ 	.word	index@(sma_batch_from_prefix_f64_tm)
        /*005c*/ 	.word	0x00000000


	//----- nvinfo : EIATTR_REGCOUNT
	.align		4
.L_15:
        /*0060*/ 	.byte	0x04, 0x2f
        /*0062*/ 	.short	(.L_17 - .L_16)
	.align		4
.L_16:
        /*0064*/ 	.word	index@(sma_batch_f32)
        /*0068*/ 	.word	0x00000020


	//----- nvinfo : EIATTR_FRAME_SIZE
	.align		4
.L_17:
        /*006c*/ 	.byte	0x04, 0x11
        /*006e*/ 	.short	(.L_19 - .L_18)
	.align		4
.L_18:
        /*0070*/ 	.word	index@($__internal_1_$__cuda_sm20_rcp_rn_f32_slowpath)
        /*0074*/ 	.word	0x00000000


	//----- nvinfo : EIATTR_FRAME_SIZE
	.align		4
.L_19:
        /*0078*/ 	.byte	0x04, 0x11
        /*007a*/ 	.short	(.L_21 - .L_20)
	.align		4
.L_20:
        /*007c*/ 	.word	index@(sma_batch_f32)
        /*0080*/ 	.word	0x00000000


	//----- nvinfo : EIATTR_REGCOUNT
	.align		4
.L_21:
        /*0084*/ 	.byte	0x04, 0x2f
        /*0086*/ 	.short	(.L_23 - .L_22)
	.align		4
.L_22:
        /*0088*/ 	.word	index@(sma_many_series_one_param_f32)
        /*008c*/ 	.word	0x00000028


	//----- nvinfo : EIATTR_FRAME_SIZE
	.align		4
.L_23:
        /*0090*/ 	.byte	0x04, 0x11
        /*0092*/ 	.short	(.L_25 - .L_24)
	.align		4
.L_24:
        /*0094*/ 	.word	index@($__internal_0_$__cuda_sm20_rcp_rn_f32_slowpath)
        /*0098*/ 	.word	0x00000000


	//----- nvinfo : EIATTR_FRAME_SIZE
	.align		4
.L_25:
        /*009c*/ 	.byte	0x04, 0x11
        /*009e*/ 	.short	(.L_27 - .L_26)
	.align		4
.L_26:
        /*00a0*/ 	.word	index@(sma_many_series_one_param_f32)
        /*00a4*/ 	.word	0x00000000


	//----- nvinfo : EIATTR_MIN_STACK_SIZE
	.align		4
.L_27:
        /*00a8*/ 	.byte	0x04, 0x12
        /*00aa*/ 	.short	(.L_29 - .L_28)
	.align		4
.L_28:
        /*00ac*/ 	.word	index@(sma_many_series_one_param_f32)
        /*00b0*/ 	.word	0x00000000


	//----- nvinfo : EIATTR_MIN_STACK_SIZE
	.align		4
.L_29:
        /*00b4*/ 	.byte	0x04, 0x12
        /*00b6*/ 	.short	(.L_31 - .L_30)
	.align		4
.L_30:
        /*00b8*/ 	.word	index@(sma_batch_f32)
        /*00bc*/ 	.word	0x00000000


	//----- nvinfo : EIATTR_MIN_STACK_SIZE
	.align		4
.L_31:
        /*00c0*/ 	.byte	0x04, 0x12
        /*00c2*/ 	.short	(.L_33 - .L_32)
	.align		4
.L_32:
        /*00c4*/ 	.word	index@(sma_batch_from_prefix_f64_tm)
        /*00c8*/ 	.word	0x00000000


	//----- nvinfo : EIATTR_MIN_STACK_SIZE
	.align		4
.L_33:
        /*00cc*/ 	.byte	0x04, 0x12
        /*00ce*/ 	.short	(.L_35 - .L_34)
	.align		4
.L_34:
        /*00d0*/ 	.word	index@(sma_batch_from_prefix_f64)
        /*00d4*/ 	.word	0x00000000


	//----- nvinfo : EIATTR_MIN_STACK_SIZE
	.align		4
.L_35:
        /*00d8*/ 	.byte	0x04, 0x12
        /*00da*/ 	.short	(.L_37 - .L_36)
	.align		4
.L_36:
        /*00dc*/ 	.word	index@(sma_exclusive_prefix_f64)
        /*00e0*/ 	.word	0x00000000
.L_37:


//--------------------- .nv.compat                --------------------------
	.section	.nv.compat,"",@"SHT_CUDA_COMPAT_INFO"
	.align	4
        /*0000*/ 	.byte	0x02, 0x09, 0x00, 0x00, 0x02, 0x02, 0x01, 0x00, 0x02, 0x05, 0x05, 0x00, 0x03, 0x07, 0x01, 0x01
        /*0010*/ 	.byte	0x02, 0x03, 0x00, 0x00, 0x02, 0x06, 0x01, 0x00, 0x04, 0x0b, 0x08, 0x00, 0x01, 0x00, 0x00, 0x00
        /*0020*/ 	.byte	0x00, 0x00, 0x00, 0x00


//--------------------- .nv.info.sma_many_series_one_param_f32 --------------------------
	.section	.nv.info.sma_many_series_one_param_f32,"",@"SHT_CUDA_INFO"
	.sectionflags	@""
	.align	4


	//----- nvinfo : EIATTR_CUDA_API_VERSION
	.align		4
        /*0000*/ 	.byte	0x04, 0x37
        /*0002*/ 	.short	(.L_39 - .L_38)
.L_38:
        /*0004*/ 	.word	0x00000082


	//----- nvinfo : EIATTR_KPARAM_INFO
	.align		4
.L_39:
        /*0008*/ 	.byte	0x04, 0x17
        /*000a*/ 	.short	(.L_41 - .L_40)
.L_40:
        /*000c*/ 	.word	0x00000000
        /*0010*/ 	.short	0x0005
        /*0012*/ 	.short	0x0020
        /*0014*/ 	.byte	0x00, 0xf5, 0x21, 0x00


	//----- nvinfo : EIATTR_KPARAM_INFO
	.align		4
.L_41:
        /*0018*/ 	.byte	0x04, 0x17
        /*001a*/ 	.short	(.L_43 - .L_42)
.L_42:
        /*001c*/ 	.word	0x00000000
        /*0020*/ 	.short	0x0004
        /*0022*/ 	.short	0x0018
        /*0024*/ 	.byte	0x00, 0xf0, 0x11, 0x00


	//----- nvinfo : EIATTR_KPARAM_INFO
	.align		4
.L_43:
        /*0028*/ 	.byte	0x04, 0x17
        /*002a*/ 	.short	(.L_45 - .L_44)
.L_44:
        /*002c*/ 	.word	0x00000000
        /*0030*/ 	.short	0x0003
        /*0032*/ 	.short	0x0014
        /*0034*/ 	.byte	0x00, 0xf0, 0x11, 0x00


	//----- nvinfo : EIATTR_KPARAM_INFO
	.align		4
.L_45:
        /*0038*/ 	.byte	0x04, 0x17
        /*003a*/ 	.short	(.L_47 - .L_46)
.L_46:
        /*003c*/ 	.word	0x00000000
        /*0040*/ 	.short	0x0002
        /*0042*/ 	.short	0x0010
        /*0044*/ 	.byte	0x00, 0xf0, 0x11, 0x00


	//----- nvinfo : EIATTR_KPARAM_INFO
	.align		4
.L_47:
        /*0048*/ 	.byte	0x04, 0x17
        /*004a*/ 	.short	(.L_49 - .L_48)
.L_48:
        /*004c*/ 	.word	0x00000000
        /*0050*/ 	.short	0x0001
        /*0052*/ 	.short	0x0008
        /*0054*/ 	.byte	0x00, 0xf5, 0x21, 0x00


	//----- nvinfo : EIATTR_KPARAM_INFO
	.align		4
.L_49:
        /*0058*/ 	.byte	0x04, 0x17
        /*005a*/ 	.short	(.L_51 - .L_50)
.L_50:
        /*005c*/ 	.word	0x00000000
        /*0060*/ 	.short	0x0000
        /*0062*/ 	.short	0x0000
        /*0064*/ 	.byte	0x00, 0xf5, 0x21, 0x00


	//----- nvinfo : EIATTR_SPARSE_MMA_MASK
	.align		4
.L_51:
        /*0068*/ 	.byte	0x03, 0x50
        /*006a*/ 	.short	0x0000


	//----- nvinfo : EIATTR_MAXREG_COUNT
	.align		4
        /*006c*/ 	.byte	0x03, 0x1b
        /*006e*/ 	.short	0x00ff


	//----- nvinfo : EIATTR_MERCURY_ISA_VERSION
	.align		4
        /*0070*/ 	.byte	0x03, 0x5f
        /*0072*/ 	.short	0x0101


	//----- nvinfo : EIATTR_VRC_CTA_INIT_COUNT
	.align		4
        /*0074*/ 	.byte	0x02, 0x4a
	.zero		1
	.zero		1


	//----- nvinfo : EIATTR_EXIT_INSTR_OFFSETS
	.align		4
        /*0078*/ 	.byte	0x04, 0x1c
        /*007a*/ 	.short	(.L_53 - .L_52)


	//   ....[0]....
.L_52:
        /*007c*/ 	.word	0x00000080


	//   ....[1]....
        /*0080*/ 	.word	0x00000130


	//   ....[2]....
        /*0084*/ 	.word	0x00000430


	//   ....[3]....
        /*0088*/ 	.word	0x000005a0


	//   ....[4]....
        /*008c*/ 	.word	0x00000680


	//   ....[5]....
        /*0090*/ 	.word	0x000006f0


	//   ....[6]....
        /*0094*/ 	.word	0x00000790


	//   ....[7]....
        /*0098*/ 	.word	0x00000a90


	//   ....[8]....
        /*009c*/ 	.word	0x00000c00


	//   ....[9]....
        /*00a0*/ 	.word	0x00000ce0


	//   ....[10]....
        /*00a4*/ 	.word	0x00000d50


	//   ....[11]....
        /*00a8*/ 	.word	0x00000dc0


	//   ....[12]....
        /*00ac*/ 	.word	0x000010c0


	//   ....[13]....
        /*00b0*/ 	.word	0x00001230


	//   ....[14]....
        /*00b4*/ 	.word	0x00001310


	//   ....[15]....
        /*00b8*/ 	.word	0x00001390


	//   ....[16]....
        /*00bc*/ 	.word	0x00001e60


	//   ....[17]....
        /*00c0*/ 	.word	0x00002080


	//   ....[18]....
        /*00c4*/ 	.word	0x00002be0


	//   ....[19]....
        /*00c8*/ 	.word	0x00002f40


	//   ....[20]....
        /*00cc*/ 	.word	0x000032f0


	//----- nvinfo : EIATTR_CRS_STACK_SIZE
	.align		4
.L_53:
        /*00d0*/ 	.byte	0x04, 0x1e
        /*00d2*/ 	.short	(.L_55 - .L_54)
.L_54:
        /*00d4*/ 	.word	0x00000000


	//----- nvinfo : EIATTR_CBANK_PARAM_SIZE
	.align		4
.L_55:
        /*00d8*/ 	.byte	0x03, 0x19
        /*00da*/ 	.short	0x0028


	//----- nvinfo : EIATTR_PARAM_CBANK
	.align		4
        /*00dc*/ 	.byte	0x04, 0x0a
        /*00de*/ 	.short	(.L_57 - .L_56)
	.align		4
.L_56:
        /*00e0*/ 	.word	index@(.nv.constant0.sma_many_series_one_param_f32)
        /*00e4*/ 	.short	0x0380
        /*00e6*/ 	.short	0x0028


	//----- nvinfo : EIATTR_SW_WAR
	.align		4
.L_57:
        /*00e8*/ 	.byte	0x04, 0x36
        /*00ea*/ 	.short	(.L_59 - .L_58)
.L_58:
        /*00ec*/ 	.word	0x00000008
.L_59:


//--------------------- .nv.info.sma_batch_f32    --------------------------
	.section	.nv.info.sma_batch_f32,"",@"SHT_CUDA_INFO"
	.sectionflags	@""
	.align	4


	//----- nvinfo : EIATTR_CUDA_API_VERSION
	.align		4
        /*0000*/ 	.byte	0x04, 0x37
        /*0002*/ 	.short	(.L_61 - .L_60)
.L_60:
        /*0004*/ 	.word	0x00000082


	//----- nvinfo : EIATTR_KPARAM_INFO
	.align		4
.L_61:
        /*0008*/ 	.byte	0x04, 0x17
        /*000a*/ 	.short	(.L_63 - .L_62)
.L_62:
        /*000c*/ 	.word	0x00000000
        /*0010*/ 	.short	0x0005
        /*0012*/ 	.short	0x0020
        /*0014*/ 	.byte	0x00, 0xf5, 0x21, 0x00


	//----- nvinfo : EIATTR_KPARAM_INFO
	.align		4
.L_63:
        /*0018*/ 	.byte	0x04, 0x17
        /*001a*/ 	.short	(.L_65 - .L_64)
.L_64:
        /*001c*/ 	.word	0x00000000
        /*0020*/ 	.short	0x0004
        /*0022*/ 	.short	0x0018
        /*0024*/ 	.byte	0x00, 0xf0, 0x11, 0x00


	//----- nvinfo : EIATTR_KPARAM_INFO
	.align		4
.L_65:
        /*0028*/ 	.byte	0x04, 0x17
        /*002a*/ 	.short	(.L_67 - .L_66)
.L_66:
        /*002c*/ 	.word	0x00000000
        /*0030*/ 	.short	0x0003
        /*0032*/ 	.short	0x0014
        /*0034*/ 	.byte	0x00, 0xf0, 0x11, 0x00


	//----- nvinfo : EIATTR_KPARAM_INFO
	.align		4
.L_67:
        /*0038*/ 	.byte	0x04, 0x17
        /*003a*/ 	.short	(.L_69 - .L_68)
.L_68:
        /*003c*/ 	.word	0x00000000
        /*0040*/ 	.short	0x0002
        /*0042*/ 	.short	0x0010
        /*0044*/ 	.byte	0x00, 0xf0, 0x11, 0x00


	//----- nvinfo : EIATTR_KPARAM_INFO
	.align		4
.L_69:
        /*0048*/ 	.byte	0x04, 0x17
        /*004a*/ 	.short	(.L_71 - .L_70)
.L_70:
        /*004c*/ 	.word	0x00000000
        /*0050*/ 	.short	0x0001
        /*0052*/ 	.short	0x0008
        /*0054*/ 	.byte	0x00, 0xf5, 0x21, 0x00


	//----- nvinfo : EIATTR_KPARAM_INFO
	.align		4
.L_71:
        /*0058*/ 	.byte	0x04, 0x17
        /*005a*/ 	.short	(.L_73 - .L_72)
.L_72:
        /*005c*/ 	.word	0x00000000
        /*0060*/ 	.short	0x0000
        /*0062*/ 	.short	0x0000
        /*0064*/ 	.byte	0x00, 0xf5, 0x21, 0x00


	//----- nvinfo : EIATTR_SPARSE_MMA_MASK
	.align		4
.L_73:
        /*0068*/ 	.byte	0x03, 0x50
        /*006a*/ 	.short	0x0000


	//----- nvinfo : EIATTR_MAXREG_COUNT
	.align		4
        /*006c*/ 	.byte	0x03, 0x1b
        /*006e*/ 	.short	0x00ff


	//----- nvinfo : EIATTR_MERCURY_ISA_VERSION
	.align		4
        /*0070*/ 	.byte	0x03, 0x5f
        /*0072*/ 	.short	0x0101


	//----- nvinfo : EIATTR_VRC_CTA_INIT_COUNT
	.align		4
        /*0074*/ 	.byte	0x02, 0x4a
	.zero		1
	.zero		1


	//----- nvinfo : EIATTR_EXIT_INSTR_OFFSETS
	.align		4
        /*0078*/ 	.byte	0x04, 0x1c
        /*007a*/ 	.short	(.L_75 - .L_74)


	//   ....[0]....
.L_74:
        /*007c*/ 	.word	0x00000070


	//   ....[1]....
        /*0080*/ 	.word	0x00000190


	//   ....[2]....
        /*0084*/ 	.word	0x000003b0


	//   ....[3]....
        /*0088*/ 	.word	0x000004b0


	//   ....[4]....
        /*008c*/ 	.word	0x00000570


	//   ....[5]....
        /*0090*/ 	.word	0x00000630


	//   ....[6]....
        /*0094*/ 	.word	0x000006a0


	//   ....[7]....
        /*0098*/ 	.word	0x000008c0


	//   ....[8]....
        /*009c*/ 	.word	0x000009c0


	//   ....[9]....
        /*00a0*/ 	.word	0x00000a80


	//   ....[10]....
        /*00a4*/ 	.word	0x00000b50


	//   ....[11]....
        /*00a8*/ 	.word	0x000019f0


	//   ....[12]....
        /*00ac*/ 	.word	0x00001cd0


	//   ....[13]....
        /*00b0*/ 	.word	0x00002810


	//   ....[14]....
        /*00b4*/ 	.word	0x000029a0


	//   ....[15]....
        /*00b8*/ 	.word	0x00002d10


	//   ....[16]....
        /*00bc*/ 	.word	0x00002ed0


	//   ....[17]....
        /*00c0*/ 	.word	0x00003020


	//   ....[18]....
        /*00c4*/ 	.word	0x00003110


	//----- nvinfo : EIATTR_CRS_STACK_SIZE
	.align		4
.L_75:
        /*00c8*/ 	.byte	0x04, 0x1e
        /*00ca*/ 	.short	(.L_77 - .L_76)
.L_76:
        /*00cc*/ 	.word	0x00000000


	//----- nvinfo : EIATTR_CBANK_PARAM_SIZE
	.align		4
.L_77:
        /*00d0*/ 	.byte	0x03, 0x19
        /*00d2*/ 	.short	0x0028


	//----- nvinfo : EIATTR_PARAM_CBANK
	.align		4
        /*00d4*/ 	.byte	0x04, 0x0a
        /*00d6*/ 	.short	(.L_79 - .L_78)
	.align		4
.L_78:
        /*00d8*/ 	.word	index@(.nv.constant0.sma_batch_f32)
        /*00dc*/ 	.short	0x0380
        /*00de*/ 	.short	0x0028


	//----- nvinfo : EIATTR_SW_WAR
	.align		4
.L_79:
        /*00e0*/ 	.byte	0x04, 0x36
        /*00e2*/ 	.short	(.L_81 - .L_80)
.L_80:
        /*00e4*/ 	.word	0x00000008
.L_81:


//--------------------- .nv.info.sma_batch_from_prefix_f64_tm --------------------------
	.section	.nv.info.sma_batch_from_prefix_f64_tm,"",@"SHT_CUDA_INFO"
	.sectionflags	@""
	.align	4


	//----- nvinfo : EIATTR_CUDA_API_VERSION
	.align		4
        /*0000*/ 	.byte	0x04, 0x37
        /*0002*/ 	.short	(.L_83 - .L_82)
.L_82:
        /*0004*/ 	.word	0x00000082


	//----- nvinfo : EIATTR_KPARAM_INFO
	.align		4
.L_83:
        /*0008*/ 	.byte	0x04, 0x17
        /*000a*/ 	.short	(.L_85 - .L_84)
.L_84:
        /*000c*/ 	.word	0x00000000
        /*0010*/ 	.short	0x0005
        /*0012*/ 	.short	0x0020
        /*0014*/ 	.byte	0x00, 0xf5, 0x21, 0x00


	//----- nvinfo : EIATTR_KPARAM_INFO
	.align		4
.L_85:
        /*0018*/ 	.byte	0x04, 0x17
        /*001a*/ 	.short	(.L_87 - .L_86)
.L_86:
        /*001c*/ 	.word	0x00000000
        /*0020*/ 	.short	0x0004
        /*0022*/ 	.short	0x0018
        /*0024*/ 	.byte	0x00, 0xf0, 0x11, 0x00


	//----- nvinfo : EIATTR_KPARAM_INFO
	.align		4
.L_87:
        /*0028*/ 	.byte	0x04, 0x17
        /*002a*/ 	.short	(.L_89 - .L_88)
.L_88:
        /*002c*/ 	.word	0x00000000
        /*0030*/ 	.short	0x0003
        /*0032*/ 	.short	0x0014
        /*0034*/ 	.byte	0x00, 0xf0, 0x11, 0x00


	//----- nvinfo : EIATTR_KPARAM_INFO
	.align		4
.L_89:
        /*0038*/ 	.byte	0x04, 0x17
        /*003a*/ 	.short	(.L_91 - .L_90)
.L_90:
        /*003c*/ 	.word	0x00000000
        /*0040*/ 	.short	0x0002
        /*0042*/ 	.short	0x0010
        /*0044*/ 	.byte	0x00, 0xf0, 0x11, 0x00


	//----- nvinfo : EIATTR_KPARAM_INFO
	.align		4
.L_91:
        /*0048*/ 	.byte	0x04, 0x17
        /*004a*/ 	.short	(.L_93 - .L_92)
.L_92:
        /*004c*/ 	.word	0x00000000
        /*0050*/ 	.short	0x0001
        /*0052*/ 	.short	0x0008
        /*0054*/ 	.byte	0x00, 0xf5, 0x21, 0x00


	//----- nvinfo : EIATTR_KPARAM_INFO
	.align		4
.L_93:
        /*0058*/ 	.byte	0x04, 0x17
        /*005a*/ 	.short	(.L_95 - .L_94)
.L_94:
        /*005c*/ 	.word	0x00000000
        /*0060*/ 	.short	0x0000
        /*0062*/ 	.short	0x0000
        /*0064*/ 	.byte	0x00, 0xf5, 0x21, 0x00


	//----- nvinfo : EIATTR_SPARSE_MMA_MASK
	.align		4
.L_95:
        /*0068*/ 	.byte	0x03, 0x50
        /*006a*/ 	.short	0x0000


	//----- nvinfo : EIATTR_MAXREG_COUNT
	.align		4
        /*006c*/ 	.byte	0x03, 0x1b
        /*006e*/ 	.short	0x00ff


	//----- nvinfo : EIATTR_MERCURY_ISA_VERSION
	.align		4
        /*0070*/ 	.byte	0x03, 0x5f
        /*0072*/ 	.short	0x0101


	//----- nvinfo : EIATTR_VRC_CTA_INIT_COUNT
	.align		4
        /*0074*/ 	.byte	0x02, 0x4a
	.zero		1
	.zero		1


	//----- nvinfo : EIATTR_EXIT_INSTR_OFFSETS
	.align		4
        /*0078*/ 	.byte	0x04, 0x1c
        /*007a*/ 	.short	(.L_97 - .L_96)


	//   ....[0]....
.L_96:
        /*007c*/ 	.word	0x00000040


	//   ....[1]....
        /*0080*/ 	.word	0x00000080


	//   ....[2]....
        /*0084*/ 	.word	0x00000160


	//   ....[3]....
        /*0088*/ 	.word	0x00000460


	//   ....[4]....
        /*008c*/ 	.word	0x000006c0


	//   ....[5]....
        /*0090*/ 	.word	0x00000730


	//   ....[6]....
        /*0094*/ 	.word	0x00000a40


	//   ....[7]....
        /*0098*/ 	.word	0x00000ca0


	//   ....[8]....
        /*009c*/ 	.word	0x00000cc0


	//   ....[9]....
        /*00a0*/ 	.word	0x00000fb0


	//----- nvinfo : EIATTR_CRS_STACK_SIZE
	.align		4
.L_97:
        /*00a4*/ 	.byte	0x04, 0x1e
        /*00a6*/ 	.short	(.L_99 - .L_98)
.L_98:
        /*00a8*/ 	.word	0x00000000


	//----- nvinfo : EIATTR_CBANK_PARAM_SIZE
	.align		4
.L_99:
        /*00ac*/ 	.byte	0x03, 0x19
        /*00ae*/ 	.short	0x0028


	//----- nvinfo : EIATTR_PARAM_CBANK
	.align		4
        /*00b0*/ 	.byte	0x04, 0x0a
        /*00b2*/ 	.short	(.L_101 - .L_100)
	.align		4
.L_100:
        /*00b4*/ 	.word	index@(.nv.constant0.sma_batch_from_prefix_f64_tm)
        /*00b8*/ 	.short	0x0380
        /*00ba*/ 	.short	0x0028


	//----- nvinfo : EIATTR_SW_WAR
	.align		4
.L_101:
        /*00bc*/ 	.byte	0x04, 0x36
        /*00be*/ 	.short	(.L_103 - .L_102)
.L_102:
        /*00c0*/ 	.word	0x00000008
.L_103:


//--------------------- .nv.info.sma_batch_from_prefix_f64 --------------------------
	.section	.nv.info.sma_batch_from_prefix_f64,"",@"SHT_CUDA_INFO"
	.sectionflags	@""
	.align	4


	//----- nvinfo : EIATTR_CUDA_API_VERSION
	.align		4
        /*0000*/ 	.byte	0x04, 0x37
        /*0002*/ 	.short	(.L_105 - .L_104)
.L_104:
        /*0004*/ 	.word	0x00000082


	//----- nvinfo : EIATTR_KPARAM_INFO
	.align		4
.L_105:
        /*0008*/ 	.byte	0x04, 0x17
        /*000a*/ 	.short	(.L_107 - .L_106)
.L_106:
        /*000c*/ 	.word	0x00000000
        /*0010*/ 	.short	0x0005
        /*0012*/ 	.short	0x0020
        /*0014*/ 	.byte	0x00, 0xf5, 0x21, 0x00


	//----- nvinfo : EIATTR_KPARAM_INFO
	.align		4
.L_107:
        /*0018*/ 	.byte	0x04, 0x17
        /*001a*/ 	.short	(.L_109 - .L_108)
.L_108:
        /*001c*/ 	.word	0x00000000
        /*0020*/ 	.short	0x0004
        /*0022*/ 	.short	0x0018
        /*0024*/ 	.byte	0x00, 0xf0, 0x11, 0x00


	//----- nvinfo : EIATTR_KPARAM_INFO
	.align		4
.L_109:
        /*0028*/ 	.byte	0x04, 0x17
        /*002a*/ 	.short	(.L_111 - .L_110)
.L_110:
        /*002c*/ 	.word	0x00000000
        /*0030*/ 	.short	0x0003
        /*0032*/ 	.short	0x0014
        /*0034*/ 	.byte	0x00, 0xf0, 0x11, 0x00


	//----- nvinfo : EIATTR_KPARAM_INFO
	.align		4
.L_111:
        /*0038*/ 	.byte	0x04, 0x17
        /*003a*/ 	.short	(.L_113 - .L_112)
.L_112:
        /*003c*/ 	.word	0x00000000
        /*0040*/ 	.short	0x0002
        /*0042*/ 	.short	0x0010
        /*0044*/ 	.byte	0x00, 0xf0, 0x11, 0x00


	//----- nvinfo : EIATTR_KPARAM_INFO
	.align		4
.L_113:
        /*0048*/ 	.byte	0x04, 0x17
        /*004a*/ 	.short	(.L_115 - .L_114)
.L_114:
        /*004c*/ 	.word	0x00000000
        /*0050*/ 	.short	0x0001
        /*0052*/ 	.short	0x0008
        /*0054*/ 	.byte	0x00, 0xf5, 0x21, 0x00


	//----- nvinfo : EIATTR_KPARAM_INFO
	.align		4
.L_115:
        /*0058*/ 	.byte	0x04, 0x17
        /*005a*/ 	.short	(.L_117 - .L_116)
.L_116:
        /*005c*/ 	.word	0x00000000
        /*0060*/ 	.short	0x0000
        /*0062*/ 	.short	0x0000
        /*0064*/ 	.byte	0x00, 0xf5, 0x21, 0x00


	//----- nvinfo : EIATTR_SPARSE_MMA_MASK
	.align		4
.L_117:
        /*0068*/ 	.byte	0x03, 0x50
        /*006a*/ 	.short	0x0000


	//----- nvinfo : EIATTR_MAXREG_COUNT
	.align		4
        /*006c*/ 	.byte	0x03, 0x1b
        /*006e*/ 	.short	0x00ff


	//----- nvinfo : EIATTR_MERCURY_ISA_VERSION
	.align		4
        /*0070*/ 	.byte	0x03, 0x5f
        /*0072*/ 	.short	0x0101


	//----- nvinfo : EIATTR_VRC_CTA_INIT_COUNT
	.align		4
        /*0074*/ 	.byte	0x02, 0x4a
	.zero		1
	.zero		1


	//----- nvinfo : EIATTR_EXIT_INSTR_OFFSETS
	.align		4
        /*0078*/ 	.byte	0x04, 0x1c
        /*007a*/ 	.short	(.L_119 - .L_118)


	//   ....[0]....
.L_118:
        /*007c*/ 	.word	0x00000040


	//   ....[1]....
        /*0080*/ 	.word	0x00000080


	//   ....[2]....
        /*0084*/ 	.word	0x00000160


	//   ....[3]....
        /*0088*/ 	.word	0x00000420


	//   ....[4]....
        /*008c*/ 	.word	0x00000510


	//   ....[5]....
        /*0090*/ 	.word	0x00000580


	//   ....[6]....
        /*0094*/ 	.word	0x00000840


	//   ....[7]....
        /*0098*/ 	.word	0x00000930


	//   ....[8]....
        /*009c*/ 	.word	0x00000950


	//   ....[9]....
        /*00a0*/ 	.word	0x00000bc0


	//----- nvinfo : EIATTR_CRS_STACK_SIZE
	.align		4
.L_119:
        /*00a4*/ 	.byte	0x04, 0x1e
        /*00a6*/ 	.short	(.L_121 - .L_120)
.L_120:
        /*00a8*/ 	.word	0x00000000


	//----- nvinfo : EIATTR_CBANK_PARAM_SIZE
	.align		4
.L_121:
        /*00ac*/ 	.byte	0x03, 0x19
        /*00ae*/ 	.short	0x0028


	//----- nvinfo : EIATTR_PARAM_CBANK
	.align		4
        /*00b0*/ 	.byte	0x04, 0x0a
        /*00b2*/ 	.short	(.L_123 - .L_122)
	.align		4
.L_122:
        /*00b4*/ 	.word	index@(.nv.constant0.sma_batch_from_prefix_f64)
        /*00b8*/ 	.short	0x0380
        /*00ba*/ 	.short	0x0028


	//----- nvinfo : EIATTR_SW_WAR
	.align		4
.L_123:
        /*00bc*/ 	.byte	0x04, 0x36
        /*00be*/ 	.short	(.L_125 - .L_124)
.L_124:
        /*00c0*/ 	.word	0x00000008
.L_125:


//--------------------- .nv.info.sma_exclusive_prefix_f64 --------------------------
	.section	.nv.info.sma_exclusive_prefix_f64,"",@"SHT_CUDA_INFO"
	.sectionflags	@""
	.align	4


	//----- nvinfo : EIATTR_CUDA_API_VERSION
	.align		4
        /*0000*/ 	.byte	0x04, 0x37
        /*0002*/ 	.short	(.L_127 - .L_126)
.L_126:
        /*0004*/ 	.word	0x00000082


	//----- nvinfo : EIATTR_KPARAM_INFO
	.align		4
.L_127:
        /*0008*/ 	.byte	0x04, 0x17
        /*000a*/ 	.short	(.L_129 - .L_128)
.L_128:
        /*000c*/ 	.word	0x00000000
        /*0010*/ 	.short	0x0003
        /*0012*/ 	.short	0x0010
        /*0014*/ 	.byte	0x00, 0xf5, 0x21, 0x00


	//----- nvinfo : EIATTR_KPARAM_INFO
	.align		4
.L_129:
        /*0018*/ 	.byte	0x04, 0x17
        /*001a*/ 	.short	(.L_131 - .L_130)
.L_130:
        /*001c*/ 	.word	0x00000000
        /*0020*/ 	.short	0x0002
        /*0022*/ 	.short	0x000c
        /*0024*/ 	.byte	0x00, 0xf0, 0x11, 0x00


	//----- nvinfo : EIATTR_KPARAM_INFO
	.align		4
.L_131:
        /*0028*/ 	.byte	0x04, 0x17
        /*002a*/ 	.short	(.L_133 - .L_132)
.L_132:
        /*002c*/ 	.word	0x00000000
        /*0030*/ 	.short	0x0001
        /*0032*/ 	.short	0x0008
        /*0034*/ 	.byte	0x00, 0xf0, 0x11, 0x00


	//----- nvinfo : EIATTR_KPARAM_INFO
	.align		4
.L_133:
        /*0038*/ 	.byte	0x04, 0x17
        /*003a*/ 	.short	(.L_135 - .L_134)
.L_134:
        /*003c*/ 	.word	0x00000000
        /*0040*/ 	.short	0x0000
        /*0042*/ 	.short	0x0000
        /*0044*/ 	.byte	0x00, 0xf5, 0x21, 0x00


	//----- nvinfo : EIATTR_SPARSE_MMA_MASK
	.align		4
.L_135:
        /*0048*/ 	.byte	0x03, 0x50
        /*004a*/ 	.short	0x0000


	//----- nvinfo : EIATTR_MAXREG_COUNT
	.align		4
        /*004c*/ 	.byte	0x03, 0x1b
        /*004e*/ 	.short	0x00ff


	//----- nvinfo : EIATTR_MERCURY_ISA_VERSION
	.align		4
        /*0050*/ 	.byte	0x03, 0x5f
        /*0052*/ 	.short	0x0101


	//----- nvinfo : EIATTR_VRC_CTA_INIT_COUNT
	.align		4
        /*0054*/ 	.byte	0x02, 0x4a
	.zero		1
	.zero		1


	//----- nvinfo : EIATTR_EXIT_INSTR_OFFSETS
	.align		4
        /*0058*/ 	.byte	0x04, 0x1c
        /*005a*/ 	.short	(.L_137 - .L_136)


	//   ....[0]....
.L_136:
        /*005c*/ 	.word	0x00000060


	//   ....[1]....
        /*0060*/ 	.word	0x000005f0


	//   ....[2]....
        /*0064*/ 	.word	0x00000860


	//   ....[3]....
        /*0068*/ 	.word	0x000009e0


	//   ....[4]....
        /*006c*/ 	.word	0x00000ab0


	//----- nvinfo : EIATTR_CBANK_PARAM_SIZE
	.align		4
.L_137:
        /*0070*/ 	.byte	0x03, 0x19
        /*0072*/ 	.short	0x0018


	//----- nvinfo : EIATTR_PARAM_CBANK
	.align		4
        /*0074*/ 	.byte	0x04, 0x0a
        /*0076*/ 	.short	(.L_139 - .L_138)
	.align		4
.L_138:
        /*0078*/ 	.word	index@(.nv.constant0.sma_exclusive_prefix_f64)
        /*007c*/ 	.short	0x0380
        /*007e*/ 	.short	0x0018


	//----- nvinfo : EIATTR_SW_WAR
	.align		4
.L_139:
        /*0080*/ 	.byte	0x04, 0x36
        /*0082*/ 	.short	(.L_141 - .L_140)
.L_140:
        /*0084*/ 	.word	0x00000008
.L_141:


//--------------------- .nv.callgraph             --------------------------
	.section	.nv.callgraph,"",@"SHT_CUDA_CALLGRAPH"
	.align	4
	.sectionentsize	8
	.align		4
        /*0000*/ 	.word	0x00000000
	.align		4
        /*0004*/ 	.word	0xffffffff
	.align		4
        /*0008*/ 	.word	0x00000000
	.align		4
        /*000c*/ 	.word	0xfffffffe
	.align		4
        /*0010*/ 	.word	0x00000000
	.align		4
        /*0014*/ 	.word	0xfffffffd
	.align		4
        /*0018*/ 	.word	0x00000000
	.align		4
        /*001c*/ 	.word	0xfffffffc


//--------------------- .text.sma_many_series_one_param_f32 --------------------------
	.section	.text.sma_many_series_one_param_f32,"ax",@progbits
	.align	128
        .global         sma_many_series_one_param_f32
        .type           sma_many_series_one_param_f32,@function
        .size           sma_many_series_one_param_f32,(.L_x_142 - sma_many_series_one_param_f32)
        .other          sma_many_series_one_param_f32,@"STO_CUDA_ENTRY STV_DEFAULT"
sma_many_series_one_param_f32:
.text.sma_many_series_one_param_f32:
[----:B------:R-:W-:Y:S01]  /*0000*/  LDC R1, c[0x0][0x37c] ;  /* 0x0000df00ff017b82 */ /* 0x000fe20000000800 */
[----:B------:R-:W0:Y:S07]  /*0010*/  S2R R3, SR_TID.X ;  /* 0x0000000000037919 */ /* 0x000e2e0000002100 */
[----:B------:R-:W0:Y:S01]  /*0020*/  S2UR UR4, SR_CTAID.X ;  /* 0x00000000000479c3 */ /* 0x000e220000002500 */
[----:B------:R-:W1:Y:S07]  /*0030*/  LDCU UR5, c[0x0][0x390] ;  /* 0x00007200ff0577ac */ /* 0x000e6e0008000800 */
[----:B------:R-:W0:Y:S02]  /*0040*/  LDC R0, c[0x0][0x360] ;  /* 0x0000d800ff007b82 */ /* 0x000e240000000800 */
[----:B0-----:R-:W-:-:S02]  /*0050*/  IMAD R0, R0, UR4, R3 ;  /* 0x0000000400007c24 */ /* 0x001fc4000f8e0203 */
[----:B-1----:R-:W-:-:S05]  /*0060*/  IMAD.U32 R3, RZ, RZ, UR5 ;  /* 0x00000005ff037e24 */ /* 0x002fca000f8e00ff */
[----:B------:R-:W-:-:S13]  /*0070*/  ISETP.GE.AND P0, PT, R0, R3, PT ;  /* 0x000000030000720c */ /* 0x000fda0003f06270 */
[----:B------:R-:W-:Y:S05]  /*0080*/  @P0 EXIT ;  /* 0x000000000000094d */ /* 0x000fea0003800000 */
[----:B------:R-:W0:Y:S01]  /*0090*/  LDC R9, c[0x0][0x394] ;  /* 0x0000e500ff097b82 */ /* 0x000e220000000800 */
[----:B------:R-:W1:Y:S01]  /*00a0*/  LDCU UR5, c[0x0][0x398] ;  /* 0x00007300ff0577ac */ /* 0x000e620008000800 */
[----:B------:R-:W-:Y:S01]  /*00b0*/  SHF.R.S32.HI R7, RZ, 0x1f, R0 ;  /* 0x0000001fff077819 */ /* 0x000fe20000011400 */
[----:B------:R-:W2:Y:S05]  /*00c0*/  LDCU.64 UR6, c[0x0][0x358] ;  /* 0x00006b00ff0677ac */ /* 0x000eaa0008000a00 */
[----:B------:R-:W3:Y:S01]  /*00d0*/  LDC.64 R16, c[0x0][0x3a0] ;  /* 0x0000e800ff107b82 */ /* 0x000ee20000000a00 */
[----:B-1----:R-:W-:Y:S02]  /*00e0*/  ISETP.LT.AND P1, PT, RZ, UR5, PT ;  /* 0x00000005ff007c0c */ /* 0x002fe4000bf21270 */
[----:B0-----:R-:W-:Y:S01]  /*00f0*/  ISETP.LT.AND P0, PT, R9, UR5, PT ;  /* 0x0000000509007c0c */ /* 0x001fe2000bf01270 */
[----:B---3--:R-:W-:-:S12]  /*0100*/  IMAD.WIDE R16, R0, 0x4, R16 ;  /* 0x0000000400107825 */ /* 0x008fd800078e0210 */
[----:B--2---:R-:W-:Y:S05]  /*0110*/  @!P0 BRA P1, `(.L_x_0) ;  /* 0x0000000400808947 */ /* 0x004fea0000800000 */
[----:B------:R-:W-:-:S13]  /*0120*/  ISETP.GE.AND P0, PT, R9, 0x1, PT ;  /* 0x000000010900780c */ /* 0x000fda0003f06270 */
[----:B------:R-:W-:Y:S05]  /*0130*/  @!P0 EXIT ;  /* 0x000000000000894d */ /* 0x000fea0003800000 */
[C---:B------:R-:W-:Y:S02]  /*0140*/  ISETP.GE.U32.AND P0, PT, R9.reuse, 0x10, PT ;  /* 0x000000100900780c */ /* 0x040fe40003f06070 */
[----:B------:R-:W-:-:S11]  /*0150*/  LOP3.LUT R2, R9, 0xf, RZ, 0xc0, !PT ;  /* 0x0000000f09027812 */ /* 0x000fd600078ec0ff */
[----:B------:R-:W-:Y:S05]  /*0160*/  @!P0 BRA `(.L_x_1) ;  /* 0x0000000000ac8947 */ /* 0x000fea0003800000 */
[----:B------:R-:W-:Y:S01]  /*0170*/  LOP3.LUT R0, R9, 0x7ffffff0, RZ, 0xc0, !PT ;  /* 0x7ffffff009007812 */ /* 0x000fe200078ec0ff */
[----:B------:R-:W-:Y:S01]  /*0180*/  IMAD.MOV.U32 R23, RZ, RZ, 0x7fffffff ;  /* 0x7fffffffff177424 */ /* 0x000fe200078e00ff */
[----:B------:R-:W0:Y:S02]  /*0190*/  LDCU UR4, c[0x0][0x390] ;  /* 0x00007200ff0477ac */ /* 0x000e240008000800 */
[----:B------:R-:W-:-:S07]  /*01a0*/  IADD3 R0, PT, PT, -R0, RZ, RZ ;  /* 0x000000ff00007210 */ /* 0x000fce0007ffe1ff */
.L_x_2:
[----:B0-----:R-:W-:Y:S01]  /*01b0*/  IMAD.U32 R3, RZ, RZ, UR4 ;  /* 0x00000004ff037e24 */ /* 0x001fe2000f8e00ff */
[----:B------:R-:W-:Y:S01]  /*01c0*/  STG.E desc[UR6][R16.64], R23 ;  /* 0x0000001710007986 */ /* 0x000fe2000c101906 */
[----:B------:R-:W-:Y:S02]  /*01d0*/  IADD3 R0, PT, PT, R0, 0x10, RZ ;  /* 0x0000001000007810 */ /* 0x000fe40007ffe0ff */
[----:B-1----:R-:W-:Y:S02]  /*01e0*/  IMAD.WIDE R24, R3, 0x4, R16 ;  /* 0x0000000403187825 */ /* 0x002fe400078e0210 */
[----:B------:R-:W-:-:S03]  /*01f0*/  ISETP.NE.AND P0, PT, R0, RZ, PT ;  /* 0x000000ff0000720c */ /* 0x000fc60003f05270 */
[----:B------:R-:W-:Y:S01]  /*0200*/  STG.E desc[UR6][R24.64], R23 ;  /* 0x0000001718007986 */ /* 0x000fe2000c101906 */
[----:B------:R-:W-:-:S05]  /*0210*/  IMAD.WIDE R26, R3, 0x4, R24 ;  /* 0x00000004031a7825 */ /* 0x000fca00078e0218 */
        /* <DEDUP_REMOVED lines=8> */
[----:B------:R0:W-:Y:S01]  /*02a0*/  STG.E desc[UR6][R4.64], R23 ;  /* 0x0000001704007986 */ /* 0x0001e2000c101906 */
[----:B------:R-:W-:-:S05]  /*02b0*/  IMAD.WIDE R6, R3, 0x4, R4 ;  /* 0x0000000403067825 */ /* 0x000fca00078e0204 */
[----:B------:R1:W-:Y:S01]  /*02c0*/  STG.E desc[UR6][R6.64], R23 ;  /* 0x0000001706007986 */ /* 0x0003e2000c101906 */
[----:B------:R-:W-:-:S05]  /*02d0*/  IMAD.WIDE R8, R3, 0x4, R6 ;  /* 0x0000000403087825 */ /* 0x000fca00078e0206 */
[----:B------:R1:W-:Y:S01]  /*02e0*/  STG.E desc[UR6][R8.64], R23 ;  /* 0x0000001708007986 */ /* 0x0003e2000c101906 */
[----:B------:R-:W-:Y:S01]  /*02f0*/  IMAD.WIDE R10, R3, 0x4, R8 ;  /* 0x00000004030a7825 */ /* 0x000fe200078e0208 */
[----:B0-----:R-:W-:-:S03]  /*0300*/  MOV R5, R17 ;  /* 0x0000001100057202 */ /* 0x001fc60000000f00 */
[----:B------:R-:W-:Y:S01]  /*0310*/  IMAD.MOV.U32 R4, RZ, RZ, R16 ;  /* 0x000000ffff047224 */ /* 0x000fe200078e0010 */
[----:B------:R1:W-:Y:S01]  /*0320*/  STG.E desc[UR6][R10.64], R23 ;  /* 0x000000170a007986 */ /* 0x0003e2000c101906 */
[----:B------:R-:W-:-:S05]  /*0330*/  IMAD.WIDE R12, R3, 0x4, R10 ;  /* 0x00000004030c7825 */ /* 0x000fca00078e020a */
        /* <DEDUP_REMOVED lines=11> */
[----:B------:R-:W-:Y:S01]  /*03f0*/  IMAD.WIDE R16, R3, 0x4, R24 ;  /* 0x0000000403107825 */ /* 0x000fe200078e0218 */
[----:B------:R-:W-:Y:S06]  /*0400*/  @P0 BRA `(.L_x_2) ;  /* 0xfffffffc00680947 */ /* 0x000fec000383ffff */
[----:B------:R-:W-:-:S07]  /*0410*/  IMAD.WIDE R16, R3, 0x40, R4 ;  /* 0x0000004003107825 */ /* 0x000fce00078e0204 */
.L_x_1:
[----:B------:R-:W-:-:S13]  /*0420*/  ISETP.NE.AND P0, PT, R2, RZ, PT ;  /* 0x000000ff0200720c */ /* 0x000fda0003f05270 */
[----:B------:R-:W-:Y:S05]  /*0430*/  @!P0 EXIT ;  /* 0x000000000000894d */ /* 0x000fea0003800000 */
[----:B------:R-:W0:Y:S01]  /*0440*/  LDCU UR4, c[0x0][0x394] ;  /* 0x00007280ff0477ac */ /* 0x000e220008000800 */
[----:B------:R-:W-:Y:S01]  /*0450*/  ISETP.GE.U32.AND P0, PT, R2, 0x8, PT ;  /* 0x000000080200780c */ /* 0x000fe20003f06070 */
[----:B0-----:R-:W-:-:S06]  /*0460*/  ULOP3.LUT UR5, UR4, 0x7, URZ, 0xc0, !UPT ;  /* 0x0000000704057892 */ /* 0x001fcc000f8ec0ff */
[----:B------:R-:W-:-:S06]  /*0470*/  ISETP.NE.AND P1, PT, RZ, UR5, PT ;  /* 0x00000005ff007c0c */ /* 0x000fcc000bf25270 */
[----:B------:R-:W-:Y:S07]  /*0480*/  @!P0 BRA `(.L_x_3) ;  /* 0x0000000000448947 */ /* 0x000fee0003800000 */
[----:B------:R-:W-:-:S04]  /*0490*/  IMAD.WIDE R4, R3, 0x4, R16 ;  /* 0x0000000403047825 */ /* 0x000fc800078e0210 */
[----:B-1----:R-:W-:Y:S02]  /*04a0*/  IMAD.MOV.U32 R21, RZ, RZ, 0x7fffffff ;  /* 0x7fffffffff157424 */ /* 0x002fe400078e00ff */
[----:B------:R-:W-:-:S03]  /*04b0*/  IMAD.WIDE R6, R3, 0x4, R4 ;  /* 0x0000000403067825 */ /* 0x000fc600078e0204 */
[----:B------:R0:W-:Y:S01]  /*04c0*/  STG.E desc[UR6][R16.64], R21 ;  /* 0x0000001510007986 */ /* 0x0001e2000c101906 */
[----:B------:R-:W-:-:S03]  /*04d0*/  IMAD.WIDE R8, R3, 0x4, R6 ;  /* 0x0000000403087825 */ /* 0x000fc600078e0206 */
[----:B------:R2:W-:Y:S04]  /*04e0*/  STG.E desc[UR6][R4.64], R21 ;  /* 0x0000001504007986 */ /* 0x0005e8000c101906 */
[----:B------:R2:W-:Y:S01]  /*04f0*/  STG.E desc[UR6][R6.64], R21 ;  /* 0x0000001506007986 */ /* 0x0005e2000c101906 */
[----:B------:R-:W-:-:S03]  /*0500*/  IMAD.WIDE R10, R3, 0x4, R8 ;  /* 0x00000004030a7825 */ /* 0x000fc600078e0208 */
[----:B------:R2:W-:Y:S01]  /*0510*/  STG.E desc[UR6][R8.64], R21 ;  /* 0x0000001508007986 */ /* 0x0005e2000c101906 */
[----:B------:R-:W-:-:S03]  /*0520*/  IMAD.WIDE R12, R3, 0x4, R10 ;  /* 0x00000004030c7825 */ /* 0x000fc600078e020a */
[----:B------:R2:W-:Y:S04]  /*0530*/  STG.E desc[UR6][R10.64], R21 ;  /* 0x000000150a007986 */ /* 0x0005e8000c101906 */
[----:B------:R2:W-:Y:S01]  /*0540*/  STG.E desc[UR6][R12.64], R21 ;  /* 0x000000150c007986 */ /* 0x0005e2000c101906 */
[----:B------:R-:W-:-:S05]  /*0550*/  IMAD.WIDE R14, R3, 0x4, R12 ;  /* 0x00000004030e7825 */ /* 0x000fca00078e020c */
[----:B------:R2:W-:Y:S01]  /*0560*/  STG.E desc[UR6][R14.64], R21 ;  /* 0x000000150e007986 */ /* 0x0005e2000c101906 */
[----:B------:R-:W-:-:S05]  /*0570*/  IMAD.WIDE R18, R3, 0x4, R14 ;  /* 0x0000000403127825 */ /* 0x000fca00078e020e */
[----:B------:R2:W-:Y:S01]  /*0580*/  STG.E desc[UR6][R18.64], R21 ;  /* 0x0000001512007986 */ /* 0x0005e2000c101906 */
[----:B0-----:R-:W-:-:S07]  /*0590*/  IMAD.WIDE R16, R3, 0x4, R18 ;  /* 0x0000000403107825 */ /* 0x001fce00078e0212 */
.L_x_3:
[----:B------:R-:W-:Y:S05]  /*05a0*/  @!P1 EXIT ;  /* 0x000000000000994d */ /* 0x000fea0003800000 */
[----:B------:R-:W-:Y:S02]  /*05b0*/  UISETP.GE.U32.AND UP0, UPT, UR5, 0x4, UPT ;  /* 0x000000040500788c */ /* 0x000fe4000bf06070 */
[----:B------:R-:W-:-:S06]  /*05c0*/  ULOP3.LUT UR4, UR4, 0x3, URZ, 0xc0, !UPT ;  /* 0x0000000304047892 */ /* 0x000fcc000f8ec0ff */
[----:B------:R-:W-:Y:S01]  /*05d0*/  ISETP.NE.AND P0, PT, RZ, UR4, PT ;  /* 0x00000004ff007c0c */ /* 0x000fe2000bf05270 */
[----:B------:R-:W-:-:S12]  /*05e0*/  BRA.U !UP0, `(.L_x_4) ;  /* 0x0000000108247547 */ /* 0x000fd8000b800000 */
[----:B--2---:R-:W-:Y:S01]  /*05f0*/  IMAD.WIDE R4, R3, 0x4, R16 ;  /* 0x0000000403047825 */ /* 0x004fe200078e0210 */
[----:B-1----:R-:W-:-:S03]  /*0600*/  MOV R11, 0x7fffffff ;  /* 0x7fffffff000b7802 */ /* 0x002fc60000000f00 */
[C---:B------:R-:W-:Y:S02]  /*0610*/  IMAD.WIDE R6, R3.reuse, 0x4, R4 ;  /* 0x0000000403067825 */ /* 0x040fe400078e0204 */
[----:B------:R0:W-:Y:S04]  /*0620*/  STG.E desc[UR6][R16.64], R11 ;  /* 0x0000000b10007986 */ /* 0x0001e8000c101906 */
[----:B------:R3:W-:Y:S01]  /*0630*/  STG.E desc[UR6][R4.64], R11 ;  /* 0x0000000b04007986 */ /* 0x0007e2000c101906 */
[----:B------:R-:W-:-:S03]  /*0640*/  IMAD.WIDE R8, R3, 0x4, R6 ;  /* 0x0000000403087825 */ /* 0x000fc600078e0206 */
[----:B------:R3:W-:Y:S04]  /*0650*/  STG.E desc[UR6][R6.64], R11 ;  /* 0x0000000b06007986 */ /* 0x0007e8000c101906 */
[----:B------:R3:W-:Y:S01]  /*0660*/  STG.E desc[UR6][R8.64], R11 ;  /* 0x0000000b08007986 */ /* 0x0007e2000c101906 */
[----:B0-----:R-:W-:-:S07]  /*0670*/  IMAD.WIDE R16, R3, 0x4, R8 ;  /* 0x0000000403107825 */ /* 0x001fce00078e0208 */
.L_x_4:
[----:B------:R-:W-:Y:S05]  /*0680*/  @!P0 EXIT ;  /* 0x000000000000894d */ /* 0x000fea0003800000 */
[----:B--23--:R-:W0:Y:S01]  /*0690*/  LDC R5, c[0x0][0x390] ;  /* 0x0000e400ff057b82 */ /* 0x00ce220000000800 */
[----:B------:R-:W-:Y:S01]  /*06a0*/  IMAD.MOV.U32 R3, RZ, RZ, 0x7fffffff ;  /* 0x7fffffffff037424 */ /* 0x000fe200078e00ff */
[----:B------:R-:W-:-:S12]  /*06b0*/  UIADD3 UR4, UPT, UPT, -UR4, URZ, URZ ;  /* 0x000000ff04047290 */ /* 0x000fd8000fffe1ff */
.L_x_5:
[----:B------:R-:W-:Y:S01]  /*06c0*/  UIADD3 UR4, UPT, UPT, UR4, 0x1, URZ ;  /* 0x0000000104047890 */ /* 0x000fe2000fffe0ff */
[----:B------:R2:W-:Y:S05]  /*06d0*/  STG.E desc[UR6][R16.64], R3 ;  /* 0x0000000310007986 */ /* 0x0005ea000c101906 */
[----:B------:R-:W-:-:S13]  /*06e0*/  ISETP.NE.AND P0, PT, RZ, UR4, PT ;  /* 0x00000004ff007c0c */ /* 0x000fda000bf05270 */
[----:B--2---:R-:W-:Y:S05]  /*06f0*/  @!P0 EXIT ;  /* 0x000000000000894d */ /* 0x004fea0003800000 */
[----:B0-----:R-:W-:Y:S01]  /*0700*/  IMAD.WIDE R16, R5, 0x4, R16 ;  /* 0x0000000405107825 */ /* 0x001fe200078e0210 */
[----:B------:R-:W-:Y:S06]  /*0710*/  BRA `(.L_x_5) ;  /* 0xfffffffc00e87947 */ /* 0x000fec000383ffff */
.L_x_0:
[----:B------:R-:W0:Y:S02]  /*0720*/  LDC.64 R4, c[0x0][0x388] ;  /* 0x0000e200ff047b82 */ /* 0x000e240000000a00 */
[----:B0-----:R-:W-:-:S05]  /*0730*/  IMAD.WIDE R4, R0, 0x4, R4 ;  /* 0x0000000400047825 */ /* 0x001fca00078e0204 */
[----:B------:R-:W2:Y:S02]  /*0740*/  LDG.E.CONSTANT R2, desc[UR6][R4.64] ;  /* 0x0000000604027981 */ /* 0x000ea4000c1e9900 */
[C---:B--2---:R-:W-:Y:S02]  /*0750*/  ISETP.GE.AND P0, PT, R2.reuse, R9, PT ;  /* 0x000000090200720c */ /* 0x044fe40003f06270 */
[----:B------:R-:W-:-:S13]  /*0760*/  ISETP.GT.AND P1, PT, R2, -0x1, PT ;  /* 0xffffffff0200780c */ /* 0x000fda0003f24270 */
[----:B------:R-:W-:Y:S05]  /*0770*/  @!P0 BRA P1, `(.L_x_6) ;  /* 0x0000000400808947 */ /* 0x000fea0000800000 */
[----:B------:R-:W-:-:S13]  /*0780*/  ISETP.GE.AND P0, PT, R9, 0x1, PT ;  /* 0x000000010900780c */ /* 0x000fda0003f06270 */
[----:B------:R-:W-:Y:S05]  /*0790*/  @!P0 EXIT ;  /* 0x000000000000894d */ /* 0x000fea0003800000 */
[C---:B------:R-:W-:Y:S02]  /*07a0*/  ISETP.GE.U32.AND P0, PT, R9.reuse, 0x10, PT ;  /* 0x000000100900780c */ /* 0x040fe40003f06070 */
[----:B------:R-:W-:-:S11]  /*07b0*/  LOP3.LUT R2, R9, 0xf, RZ, 0xc0, !PT ;  /* 0x0000000f09027812 */ /* 0x000fd600078ec0ff */
[----:B------:R-:W-:Y:S05]  /*07c0*/  @!P0 BRA `(.L_x_7) ;  /* 0x0000000000ac8947 */ /* 0x000fea0003800000 */
[----:B------:R-:W-:Y:S01]  /*07d0*/  LOP3.LUT R0, R9, 0x7ffffff0, RZ, 0xc0, !PT ;  /* 0x7ffffff009007812 */ /* 0x000fe200078ec0ff */
[----:B------:R-:W0:Y:S01]  /*07e0*/  LDCU UR4, c[0x0][0x390] ;  /* 0x00007200ff0477ac */ /* 0x000e220008000800 */
[----:B------:R-:W-:-:S03]  /*07f0*/  MOV R23, 0x7fffffff ;  /* 0x7fffffff00177802 */ /* 0x000fc60000000f00 */
[----:B------:R-:W-:-:S07]  /*0800*/  IMAD.MOV R0, RZ, RZ, -R0 ;  /* 0x000000ffff007224 */ /* 0x000fce00078e0a00 */
.L_x_8:
[----:B0-----:R-:W-:Y:S01]  /*0810*/  MOV R3, UR4 ;  /* 0x0000000400037c02 */ /* 0x001fe20008000f00 */
[----:B------:R-:W-:Y:S01]  /*0820*/  STG.E desc[UR6][R16.64], R23 ;  /* 0x0000001710007986 */ /* 0x000fe2000c101906 */
[----:B------:R-:W-:-:S03]  /*0830*/  VIADD R0, R0, 0x10 ;  /* 0x0000001000007836 */ /* 0x000fc60000000000 */
        /* <DEDUP_REMOVED lines=36> */
.L_x_7:
[----:B------:R-:W-:-:S13]  /*0a80*/  ISETP.NE.AND P0, PT, R2, RZ, PT ;  /* 0x000000ff0200720c */ /* 0x000fda0003f05270 */
[----:B------:R-:W-:Y:S05]  /*0a90*/  @!P0 EXIT ;  /* 0x000000000000894d */ /* 0x000fea0003800000 */
[----:B------:R-:W0:Y:S01]  /*0aa0*/  LDCU UR4, c[0x0][0x394] ;  /* 0x00007280ff0477ac */ /* 0x000e220008000800 */
[----:B------:R-:W-:Y:S01]  /*0ab0*/  ISETP.GE.U32.AND P0, PT, R2, 0x8, PT ;  /* 0x000000080200780c */ /* 0x000fe20003f06070 */
[----:B0-----:R-:W-:-:S06]  /*0ac0*/  ULOP3.LUT UR8, UR4, 0x7, URZ, 0xc0, !UPT ;  /* 0x0000000704087892 */ /* 0x001fcc000f8ec0ff */
[----:B------:R-:W-:-:S06]  /*0ad0*/  ISETP.NE.AND P1, PT, RZ, UR8, PT ;  /* 0x00000008ff007c0c */ /* 0x000fcc000bf25270 */
[----:B------:R-:W-:Y:S07]  /*0ae0*/  @!P0 BRA `(.L_x_9) ;  /* 0x0000000000448947 */ /* 0x000fee0003800000 */
[----:B------:R-:W-:Y:S01]  /*0af0*/  IMAD.WIDE R4, R3, 0x4, R16 ;  /* 0x0000000403047825 */ /* 0x000fe200078e0210 */
[----:B-1----:R-:W-:-:S03]  /*0b00*/  MOV R21, 0x7fffffff ;  /* 0x7fffffff00157802 */ /* 0x002fc60000000f00 */
[C---:B------:R-:W-:Y:S02]  /*0b10*/  IMAD.WIDE R6, R3.reuse, 0x4, R4 ;  /* 0x0000000403067825 */ /* 0x040fe400078e0204 */
        /* <DEDUP_REMOVED lines=11> */
[----:B------:R-:W-:-:S05]  /*0bd0*/  IMAD.WIDE R18, R3, 0x4, R14 ;  /* 0x0000000403127825 */ /* 0x000fca00078e020e */
[----:B------:R2:W-:Y:S01]  /*0be0*/  STG.E desc[UR6][R18.64], R21 ;  /* 0x0000001512007986 */ /* 0x0005e2000c101906 */
[----:B0-----:R-:W-:-:S07]  /*0bf0*/  IMAD.WIDE R16, R3, 0x4, R18 ;  /* 0x0000000403107825 */ /* 0x001fce00078e0212 */
.L_x_9:
[----:B------:R-:W-:Y:S05]  /*0c00*/  @!P1 EXIT ;  /* 0x000000000000994d */ /* 0x000fea0003800000 */
[----:B------:R-:W-:Y:S02]  /*0c10*/  UISETP.GE.U32.AND UP0, UPT, UR8, 0x4, UPT ;  /* 0x000000040800788c */ /* 0x000fe4000bf06070 */
[----:B------:R-:W-:-:S06]  /*0c20*/  ULOP3.LUT UR4, UR4, 0x3, URZ, 0xc0, !UPT ;  /* 0x0000000304047892 */ /* 0x000fcc000f8ec0ff */
[----:B------:R-:W-:Y:S01]  /*0c30*/  ISETP.NE.AND P0, PT, RZ, UR4, PT ;  /* 0x00000004ff007c0c */ /* 0x000fe2000bf05270 */
[----:B------:R-:W-:-:S12]  /*0c40*/  BRA.U !UP0, `(.L_x_10) ;  /* 0x0000000108247547 */ /* 0x000fd8000b800000 */
[----:B--2---:R-:W-:-:S04]  /*0c50*/  IMAD.WIDE R4, R3, 0x4, R16 ;  /* 0x0000000403047825 */ /* 0x004fc800078e0210 */
[----:B-1----:R-:W-:Y:S02]  /*0c60*/  IMAD.MOV.U32 R11, RZ, RZ, 0x7fffffff ;  /* 0x7fffffffff0b7424 */ /* 0x002fe400078e00ff */
[----:B------:R-:W-:-:S03]  /*0c70*/  IMAD.WIDE R6, R3, 0x4, R4 ;  /* 0x0000000403067825 */ /* 0x000fc600078e0204 */
[----:B------:R0:W-:Y:S01]  /*0c80*/  STG.E desc[UR6][R16.64], R11 ;  /* 0x0000000b10007986 */ /* 0x0001e2000c101906 */
[----:B------:R-:W-:-:S03]  /*0c90*/  IMAD.WIDE R8, R3, 0x4, R6 ;  /* 0x0000000403087825 */ /* 0x000fc600078e0206 */
[----:B------:R3:W-:Y:S04]  /*0ca0*/  STG.E desc[UR6][R4.64], R11 ;  /* 0x0000000b04007986 */ /* 0x0007e8000c101906 */
[----:B------:R3:W-:Y:S04]  /*0cb0*/  STG.E desc[UR6][R6.64], R11 ;  /* 0x0000000b06007986 */ /* 0x0007e8000c101906 */
[----:B------:R3:W-:Y:S01]  /*0cc0*/  STG.E desc[UR6][R8.64], R11 ;  /* 0x0000000b08007986 */ /* 0x0007e2000c101906 */
[----:B0-----:R-:W-:-:S07]  /*0cd0*/  IMAD.WIDE R16, R3, 0x4, R8 ;  /* 0x0000000403107825 */ /* 0x001fce00078e0208 */
.L_x_10:
[----:B------:R-:W-:Y:S05]  /*0ce0*/  @!P0 EXIT ;  /* 0x000000000000894d */ /* 0x000fea0003800000 */
[----:B--23--:R-:W0:Y:S01]  /*0cf0*/  LDC R5, c[0x0][0x390] ;  /* 0x0000e400ff057b82 */ /* 0x00ce220000000800 */
[----:B------:R-:W-:Y:S01]  /*0d00*/  MOV R3, 0x7fffffff ;  /* 0x7fffffff00037802 */ /* 0x000fe20000000f00 */
[----:B------:R-:W-:-:S12]  /*0d10*/  UIADD3 UR4, UPT, UPT, -UR4, URZ, URZ ;  /* 0x000000ff04047290 */ /* 0x000fd8000fffe1ff */
.L_x_11:
[----:B------:R-:W-:Y:S01]  /*0d20*/  UIADD3 UR4, UPT, UPT, UR4, 0x1, URZ ;  /* 0x0000000104047890 */ /* 0x000fe2000fffe0ff */
[----:B------:R2:W-:Y:S05]  /*0d30*/  STG.E desc[UR6][R16.64], R3 ;  /* 0x0000000310007986 */ /* 0x0005ea000c101906 */
[----:B------:R-:W-:-:S13]  /*0d40*/  ISETP.NE.AND P0, PT, RZ, UR4, PT ;  /* 0x00000004ff007c0c */ /* 0x000fda000bf05270 */
[----:B--2---:R-:W-:Y:S05]  /*0d50*/  @!P0 EXIT ;  /* 0x000000000000894d */ /* 0x004fea0003800000 */
[----:B0-----:R-:W-:Y:S01]  /*0d60*/  IMAD.WIDE R16, R5, 0x4, R16 ;  /* 0x0000000405107825 */ /* 0x001fe200078e0210 */
[----:B------:R-:W-:Y:S06]  /*0d70*/  BRA `(.L_x_11) ;  /* 0xfffffffc00e87947 */ /* 0x000fec000383ffff */
.L_x_6:
[----:B------:R-:W-:-:S05]  /*0d80*/  IMAD.IADD R8, R9, 0x1, -R2 ;  /* 0x0000000109087824 */ /* 0x000fca00078e0a02 */
[----:B------:R-:W-:-:S13]  /*0d90*/  ISETP.GE.AND P0, PT, R8, UR5, PT ;  /* 0x0000000508007c0c */ /* 0x000fda000bf06270 */
[----:B------:R-:W-:Y:S05]  /*0da0*/  @P0 BRA `(.L_x_12) ;  /* 0x00000004007c0947 */ /* 0x000fea0003800000 */
        /* <DEDUP_REMOVED lines=9> */
.L_x_14:
        /* <DEDUP_REMOVED lines=39> */
.L_x_13:
        /* <DEDUP_REMOVED lines=24> */
.L_x_15:
        /* <DEDUP_REMOVED lines=14> */
.L_x_16:
[----:B------:R-:W-:Y:S05]  /*1310*/  @!P0 EXIT ;  /* 0x000000000000894d */ /* 0x000fea0003800000 */
[----:B--23--:R-:W-:Y:S01]  /*1320*/  MOV R5, 0x7fffffff ;  /* 0x7fffffff00057802 */ /* 0x00cfe20000000f00 */
[----:B------:R-:W-:-:S12]  /*1330*/  UIADD3 UR4, UPT, UPT, -UR4, URZ, URZ ;  /* 0x000000ff04047290 */ /* 0x000fd8000fffe1ff */
.L_x_17:
[----:B------:R-:W-:Y:S01]  /*1340*/  UIADD3 UR4, UPT, UPT, UR4, 0x1, URZ ;  /* 0x0000000104047890 */ /* 0x000fe2000fffe0ff */
[----:B------:R0:W-:Y:S03]  /*1350*/  STG.E desc[UR6][R16.64], R5 ;  /* 0x0000000510007986 */ /* 0x0001e6000c101906 */
[----:B------:R-:W-:Y:S01]  /*1360*/  UISETP.NE.AND UP0, UPT, UR4, URZ, UPT ;  /* 0x000000ff0400728c */ /* 0x000fe2000bf05270 */
[----:B0-----:R-:W-:-:S08]  /*1370*/  IMAD.WIDE R16, R3, 0x4, R16 ;  /* 0x0000000403107825 */ /* 0x001fd000078e0210 */
[----:B------:R-:W-:Y:S05]  /*1380*/  BRA.U UP0, `(.L_x_17) ;  /* 0xfffffffd00ec7547 */ /* 0x000fea000b83ffff */
[----:B------:R-:W-:Y:S05]  /*1390*/  EXIT ;  /* 0x000000000000794d */ /* 0x000fea0003800000 */
.L_x_12:
[----:B------:R-:W-:-:S05]  /*13a0*/  I2FP.F32.U32 R4, UR5 ;  /* 0x0000000500047c45 */ /* 0x000fca0008201000 */
[----:B------:R-:W-:-:S05]  /*13b0*/  VIADD R3, R4, 0x1800000 ;  /* 0x0180000004037836 */ /* 0x000fca0000000000 */
[----:B------:R-:W-:-:S04]  /*13c0*/  LOP3.LUT R3, R3, 0x7f800000, RZ, 0xc0, !PT ;  /* 0x7f80000003037812 */ /* 0x000fc800078ec0ff */
[----:B------:R-:W-:Y:S02]  /*13d0*/  ISETP.GT.U32.AND P0, PT, R3, 0x1ffffff, PT ;  /* 0x01ffffff0300780c */ /* 0x000fe40003f04070 */
[----:B------:R-:W-:-:S11]  /*13e0*/  IADD3 R3, PT, PT, R2, UR5, RZ ;  /* 0x0000000502037c10 */ /* 0x000fd6000fffe0ff */
[----:B------:R-:W-:Y:S05]  /*13f0*/  @P0 BRA `(.L_x_18) ;  /* 0x0000000000100947 */ /* 0x000fea0003800000 */
[----:B------:R-:W-:-:S07]  /*1400*/  MOV R6, 0x1420 ;  /* 0x0000142000067802 */ /* 0x000fce0000000f00 */
[----:B------:R-:W-:Y:S05]  /*1410*/  CALL.REL.NOINC `($__internal_0_$__cuda_sm20_rcp_rn_f32_slowpath) ;  /* 0x0000001c00b87944 */ /* 0x000fea0003c00000 */
[----:B------:R-:W-:Y:S01]  /*1420*/  IMAD.MOV.U32 R4, RZ, RZ, R9 ;  /* 0x000000ffff047224 */ /* 0x000fe200078e0009 */
[----:B------:R-:W-:Y:S06]  /*1430*/  BRA `(.L_x_19) ;  /* 0x0000000000107947 */ /* 0x000fec0003800000 */
.L_x_18:
[----:B------:R-:W0:Y:S02]  /*1440*/  MUFU.RCP R5, R4 ;  /* 0x0000000400057308 */ /* 0x000e240000001000 */
[----:B0-----:R-:W-:-:S04]  /*1450*/  FFMA R6, R4, R5, -1 ;  /* 0xbf80000004067423 */ /* 0x001fc80000000005 */
[----:B------:R-:W-:-:S04]  /*1460*/  FADD.FTZ R6, -R6, -RZ ;  /* 0x800000ff06067221 */ /* 0x000fc80000010100 */
[----:B------:R-:W-:-:S07]  /*1470*/  FFMA R4, R5, R6, R5 ;  /* 0x0000000605047223 */ /* 0x000fce0000000005 */
.L_x_19:
[----:B------:R-:W0:Y:S01]  /*1480*/  LDC R5, c[0x0][0x398] ;  /* 0x0000e600ff057b82 */ /* 0x000e220000000800 */
[----:B------:R-:W-:Y:S01]  /*1490*/  ISETP.GE.AND P0, PT, R3, 0x2, PT ;  /* 0x000000020300780c */ /* 0x000fe20003f06270 */
[----:B------:R-:W-:Y:S01]  /*14a0*/  BSSY.RECONVERGENT B0, `(.L_x_20) ;  /* 0x000006d000007945 */ /* 0x000fe20003800200 */
[----:B0-----:R-:W-:-:S11]  /*14b0*/  IADD3 R6, PT, PT, R2, -0x1, R5 ;  /* 0xffffffff02067810 */ /* 0x001fd60007ffe005 */
[----:B------:R-:W-:Y:S05]  /*14c0*/  @!P0 BRA `(.L_x_21) ;  /* 0x0000000400a88947 */ /* 0x000fea0003800000 */
[----:B------:R-:W-:Y:S01]  /*14d0*/  IADD3 R9, PT, PT, R3, -0x2, RZ ;  /* 0xfffffffe03097810 */ /* 0x000fe20007ffe0ff */
[----:B------:R-:W-:Y:S01]  /*14e0*/  BSSY.RECONVERGENT B1, `(.L_x_22) ;  /* 0x0000034000017945 */ /* 0x000fe20003800200 */
[----:B------:R-:W-:Y:S01]  /*14f0*/  IMAD.MOV.U32 R10, RZ, RZ, R16 ;  /* 0x000000ffff0a7224 */ /* 0x000fe200078e0010 */
[----:B------:R-:W-:Y:S02]  /*1500*/  MOV R11, R17 ;  /* 0x00000011000b7202 */ /* 0x000fe40000000f00 */
[----:B------:R-:W-:Y:S02]  /*1510*/  ISETP.GE.U32.AND P0, PT, R9, 0xf, PT ;  /* 0x0000000f0900780c */ /* 0x000fe40003f06070 */
[----:B------:R-:W-:-:S11]  /*1520*/  LOP3.LUT R9, R6, 0xf, RZ, 0xc0, !PT ;  /* 0x0000000f06097812 */ /* 0x000fd600078ec0ff */
[----:B------:R-:W-:Y:S05]  /*1530*/  @!P0 BRA `(.L_x_23) ;  /* 0x0000000000b88947 */ /* 0x000fea0003800000 */
[----:B------:R-:W0:Y:S01]  /*1540*/  LDC R35, c[0x0][0x390] ;  /* 0x0000e400ff237b82 */ /* 0x000e220000000800 */
[----:B------:R-:W-:Y:S01]  /*1550*/  LOP3.LUT R34, R6, 0xfffffff0, RZ, 0xc0, !PT ;  /* 0xfffffff006227812 */ /* 0x000fe200078ec0ff */
[----:B------:R-:W-:Y:S01]  /*1560*/  BSSY.RECONVERGENT B2, `(.L_x_24) ;  /* 0x0000029000027945 */ /* 0x000fe20003800200 */
[----:B------:R-:W-:Y:S01]  /*1570*/  IMAD.MOV.U32 R10, RZ, RZ, R16 ;  /* 0x000000ffff0a7224 */ /* 0x000fe200078e0010 */
[----:B------:R-:W-:Y:S02]  /*1580*/  MOV R11, R17 ;  /* 0x00000011000b7202 */ /* 0x000fe40000000f00 */
[----:B------:R-:W-:-:S07]  /*1590*/  IMAD.MOV R34, RZ, RZ, -R34 ;  /* 0x000000ffff227224 */ /* 0x000fce00078e0a22 */
.L_x_25:
[----:B0-2---:R-:W-:Y:S01]  /*15a0*/  IMAD.WIDE R32, R35, 0x4, R10 ;  /* 0x0000000423207825 */ /* 0x005fe200078e020a */
[----:B------:R-:W-:-:S03]  /*15b0*/  MOV R37, 0x7fffffff ;  /* 0x7fffffff00257802 */ /* 0x000fc60000000f00 */
[----:B------:R-:W-:Y:S02]  /*15c0*/  VIADD R34, R34, 0x10 ;  /* 0x0000001022227836 */ /* 0x000fe40000000000 */
[C---:B------:R-:W-:Y:S01]  /*15d0*/  IMAD.WIDE R22, R35.reuse, 0x4, R32 ;  /* 0x0000000423167825 */ /* 0x040fe200078e0220 */
[----:B------:R-:W-:Y:S02]  /*15e0*/  STG.E desc[UR6][R10.64], R37 ;  /* 0x000000250a007986 */ /* 0x000fe4000c101906 */
[----:B------:R-:W-:Y:S02]  /*15f0*/  ISETP.NE.AND P0, PT, R34, RZ, PT ;  /* 0x000000ff2200720c */ /* 0x000fe40003f05270 */
[----:B------:R-:W-:Y:S01]  /*1600*/  STG.E desc[UR6][R32.64], R37 ;  /* 0x0000002520007986 */ /* 0x000fe2000c101906 */
[----:B------:R-:W-:-:S03]  /*1610*/  IMAD.WIDE R24, R35, 0x4, R22 ;  /* 0x0000000423187825 */ /* 0x000fc600078e0216 */
[----:B------:R0:W-:Y:S01]  /*1620*/  STG.E desc[UR6][R22.64], R37 ;  /* 0x0000002516007986 */ /* 0x0001e2000c101906 */
[----:B------:R-:W-:-:S03]  /*1630*/  IMAD.WIDE R26, R35, 0x4, R24 ;  /* 0x00000004231a7825 */ /* 0x000fc600078e0218 */
[----:B------:R-:W-:Y:S04]  /*1640*/  STG.E desc[UR6][R24.64], R37 ;  /* 0x0000002518007986 */ /* 0x000fe8000c101906 */
        /* <DEDUP_REMOVED lines=11> */
[----:B0-----:R-:W-:-:S04]  /*1700*/  IMAD.WIDE R22, R35, 0x4, R20 ;  /* 0x0000000423167825 */ /* 0x001fc800078e0214 */
[C---:B-1----:R-:W-:Y:S01]  /*1710*/  IMAD.WIDE R14, R35.reuse, 0x40, R10 ;  /* 0x00000040230e7825 */ /* 0x042fe200078e020a */
[----:B------:R2:W-:Y:S03]  /*1720*/  STG.E desc[UR6][R22.64], R37 ;  /* 0x0000002516007986 */ /* 0x0005e6000c101906 */
        /* <DEDUP_REMOVED lines=12> */
[----:B------:R-:W-:Y:S05]  /*17f0*/  BSYNC.RECONVERGENT B2 ;  /* 0x0000000000027941 */ /* 0x000fea0003800200 */
.L_x_24:
[----:B------:R-:W-:Y:S01]  /*1800*/  MOV R10, R14 ;  /* 0x0000000e000a7202 */ /* 0x000fe20000000f00 */
[----:B------:R-:W-:-:S07]  /*1810*/  IMAD.MOV.U32 R11, RZ, RZ, R15 ;  /* 0x000000ffff0b7224 */ /* 0x000fce00078e000f */
.L_x_23:
[----:B------:R-:W-:Y:S05]  /*1820*/  BSYNC.RECONVERGENT B1 ;  /* 0x0000000000017941 */ /* 0x000fea0003800200 */
.L_x_22:
[----:B------:R-:W-:-:S13]  /*1830*/  ISETP.NE.AND P0, PT, R9, RZ, PT ;  /* 0x000000ff0900720c */ /* 0x000fda0003f05270 */
[----:B------:R-:W-:Y:S05]  /*1840*/  @!P0 BRA `(.L_x_21) ;  /* 0x0000000000c88947 */ /* 0x000fea0003800000 */
[----:B------:R-:W-:Y:S01]  /*1850*/  ISETP.GE.U32.AND P0, PT, R9, 0x8, PT ;  /* 0x000000080900780c */ /* 0x000fe20003f06070 */
[----:B------:R-:W-:Y:S01]  /*1860*/  BSSY.RECONVERGENT B1, `(.L_x_26) ;  /* 0x0000016000017945 */ /* 0x000fe20003800200 */
[----:B--2---:R-:W-:-:S04]  /*1870*/  LOP3.LUT R28, R6, 0x7, RZ, 0xc0, !PT ;  /* 0x00000007061c7812 */ /* 0x004fc800078ec0ff */
[----:B------:R-:W-:-:S07]  /*1880*/  ISETP.NE.AND P1, PT, R28, RZ, PT ;  /* 0x000000ff1c00720c */ /* 0x000fce0003f25270 */
[----:B------:R-:W-:Y:S06]  /*1890*/  @!P0 BRA `(.L_x_27) ;  /* 0x0000000000488947 */ /* 0x000fec0003800000 */
[----:B------:R-:W0:Y:S01]  /*18a0*/  LDC R29, c[0x0][0x390] ;  /* 0x0000e400ff1d7b82 */ /* 0x000e220000000800 */
[----:B------:R-:W-:-:S05]  /*18b0*/  MOV R9, 0x7fffffff ;  /* 0x7fffffff00097802 */ /* 0x000fca0000000f00 */
[----:B------:R1:W-:Y:S01]  /*18c0*/  STG.E desc[UR6][R10.64], R9 ;  /* 0x000000090a007986 */ /* 0x0003e2000c101906 */
[----:B0-----:R-:W-:-:S05]  /*18d0*/  IMAD.WIDE R22, R29, 0x4, R10 ;  /* 0x000000041d167825 */ /* 0x001fca00078e020a */
        /* <DEDUP_REMOVED lines=13> */
[----:B-1----:R-:W-:-:S07]  /*19b0*/  IMAD.WIDE R10, R29, 0x4, R26 ;  /* 0x000000041d0a7825 */ /* 0x002fce00078e021a */
.L_x_27:
[----:B------:R-:W-:Y:S05]  /*19c0*/  BSYNC.RECONVERGENT B1 ;  /* 0x0000000000017941 */ /* 0x000fea0003800200 */
.L_x_26:
[----:B------:R-:W-:Y:S05]  /*19d0*/  @!P1 BRA `(.L_x_21) ;  /* 0x0000000000649947 */ /* 0x000fea0003800000 */
[----:B------:R-:W-:Y:S01]  /*19e0*/  ISETP.GE.U32.AND P0, PT, R28, 0x4, PT ;  /* 0x000000041c00780c */ /* 0x000fe20003f06070 */
[----:B------:R-:W-:Y:S01]  /*19f0*/  BSSY.RECONVERGENT B1, `(.L_x_28) ;  /* 0x000000e000017945 */ /* 0x000fe20003800200 */
[----:B------:R-:W-:-:S04]  /*1a00*/  LOP3.LUT R6, R6, 0x3, RZ, 0xc0, !PT ;  /* 0x0000000306067812 */ /* 0x000fc800078ec0ff */
[----:B------:R-:W-:-:S07]  /*1a10*/  ISETP.NE.AND P1, PT, R6, RZ, PT ;  /* 0x000000ff0600720c */ /* 0x000fce0003f25270 */
[----:B------:R-:W-:Y:S06]  /*1a20*/  @!P0 BRA `(.L_x_29) ;  /* 0x0000000000288947 */ /* 0x000fec0003800000 */
[----:B0-----:R-:W0:Y:S01]  /*1a30*/  LDC R21, c[0x0][0x390] ;  /* 0x0000e400ff157b82 */ /* 0x001e220000000800 */
[----:B------:R-:W-:-:S05]  /*1a40*/  IMAD.MOV.U32 R9, RZ, RZ, 0x7fffffff ;  /* 0x7fffffffff097424 */ /* 0x000fca00078e00ff */
[----:B------:R1:W-:Y:S01]  /*1a50*/  STG.E desc[UR6][R10.64], R9 ;  /* 0x000000090a007986 */ /* 0x0003e2000c101906 */
[----:B0-----:R-:W-:-:S05]  /*1a60*/  IMAD.WIDE R12, R21, 0x4, R10 ;  /* 0x00000004150c7825 */ /* 0x001fca00078e020a */
[----:B------:R2:W-:Y:S01]  /*1a70*/  STG.E desc[UR6][R12.64], R9 ;  /* 0x000000090c007986 */ /* 0x0005e2000c101906 */
[----:B------:R-:W-:-:S05]  /*1a80*/  IMAD.WIDE R14, R21, 0x4, R12 ;  /* 0x00000004150e7825 */ /* 0x000fca00078e020c */
[----:B------:R2:W-:Y:S01]  /*1a90*/  STG.E desc[UR6][R14.64], R9 ;  /* 0x000000090e007986 */ /* 0x0005e2000c101906 */
[----:B------:R-:W-:-:S05]  /*1aa0*/  IMAD.WIDE R18, R21, 0x4, R14 ;  /* 0x0000000415127825 */ /* 0x000fca00078e020e */
[----:B------:R2:W-:Y:S01]  /*1ab0*/  STG.E desc[UR6][R18.64], R9 ;  /* 0x0000000912007986 */ /* 0x0005e2000c101906 */
[----:B-1----:R-:W-:-:S07]  /*1ac0*/  IMAD.WIDE R10, R21, 0x4, R18 ;  /* 0x00000004150a7825 */ /* 0x002fce00078e0212 */
.L_x_29:
[----:B------:R-:W-:Y:S05]  /*1ad0*/  BSYNC.RECONVERGENT B1 ;  /* 0x0000000000017941 */ /* 0x000fea0003800200 */
.L_x_28:
[----:B------:R-:W-:Y:S05]  /*1ae0*/  @!P1 BRA `(.L_x_21) ;  /* 0x0000000000209947 */ /* 0x000fea0003800000 */
[----:B0-2---:R-:W0:Y:S01]  /*1af0*/  LDC R13, c[0x0][0x390] ;  /* 0x0000e400ff0d7b82 */ /* 0x005e220000000800 */
[----:B------:R-:W-:Y:S01]  /*1b00*/  IADD3 R6, PT, PT, -R6, RZ, RZ ;  /* 0x000000ff06067210 */ /* 0x000fe20007ffe1ff */
[----:B------:R-:W-:-:S07]  /*1b10*/  IMAD.MOV.U32 R9, RZ, RZ, 0x7fffffff ;  /* 0x7fffffffff097424 */ /* 0x000fce00078e00ff */
.L_x_30:
[----:B------:R-:W-:Y:S01]  /*1b20*/  IADD3 R6, PT, PT, R6, 0x1, RZ ;  /* 0x0000000106067810 */ /* 0x000fe20007ffe0ff */
[----:B------:R0:W-:Y:S03]  /*1b30*/  STG.E desc[UR6][R10.64], R9 ;  /* 0x000000090a007986 */ /* 0x0001e6000c101906 */
[----:B------:R-:W-:Y:S01]  /*1b40*/  ISETP.NE.AND P0, PT, R6, RZ, PT ;  /* 0x000000ff0600720c */ /* 0x000fe20003f05270 */
[----:B0-----:R-:W-:-:S12]  /*1b50*/  IMAD.WIDE R10, R13, 0x4, R10 ;  /* 0x000000040d0a7825 */ /* 0x001fd800078e020a */
[----:B------:R-:W-:Y:S05]  /*1b60*/  @P0 BRA `(.L_x_30) ;  /* 0xfffffffc00ec0947 */ /* 0x000fea000383ffff */
.L_x_21:
[----:B------:R-:W-:Y:S05]  /*1b70*/  BSYNC.RECONVERGENT B0 ;  /* 0x0000000000007941 */ /* 0x000fea0003800200 */
.L_x_20:
[----:B0-2---:R-:W0:Y:S01]  /*1b80*/  LDC.64 R18, c[0x0][0x380] ;  /* 0x0000e000ff127b82 */ /* 0x005e220000000a00 */
[----:B------:R-:W-:Y:S02]  /*1b90*/  ISETP.NE.AND P0, PT, R5, 0x1, PT ;  /* 0x000000010500780c */ /* 0x000fe40003f05270 */
[----:B0-----:R-:W-:-:S04]  /*1ba0*/  LEA R6, P1, R0, R18, 0x2 ;  /* 0x0000001200067211 */ /* 0x001fc800078210ff */
[----:B------:R-:W-:-:S07]  /*1bb0*/  LEA.HI.X R7, R0, R19, R7, 0x2, P1 ;  /* 0x0000001300077211 */ /* 0x000fce00008f1407 */
[----:B------:R-:W-:Y:S05]  /*1bc0*/  @P0 BRA `(.L_x_31) ;  /* 0x0000000400380947 */ /* 0x000fea0003800000 */
[----:B------:R-:W0:Y:S01]  /*1bd0*/  LDC R3, c[0x0][0x390] ;  /* 0x0000e400ff037b82 */ /* 0x000e220000000800 */
[----:B------:R-:W-:Y:S01]  /*1be0*/  LOP3.LUT P0, R8, R8, 0x3, RZ, 0xc0, !PT ;  /* 0x0000000308087812 */ /* 0x000fe2000780c0ff */
[----:B------:R-:W-:Y:S01]  /*1bf0*/  BSSY.RECONVERGENT B0, `(.L_x_32) ;  /* 0x0000023000007945 */ /* 0x000fe20003800200 */
[----:B------:R-:W-:Y:S01]  /*1c00*/  IMAD.MOV.U32 R13, RZ, RZ, R2 ;  /* 0x000000ffff0d7224 */ /* 0x000fe200078e0002 */
[----:B0-----:R-:W-:Y:S01]  /*1c10*/  SHF.R.S32.HI R12, RZ, 0x1f, R3 ;  /* 0x0000001fff0c7819 */ /* 0x001fe20000011403 */
[----:B------:R-:W-:-:S04]  /*1c20*/  IMAD.WIDE.U32 R4, R2, R3, RZ ;  /* 0x0000000302047225 */ /* 0x000fc800078e00ff */
[----:B------:R-:W-:Y:S02]  /*1c30*/  IMAD R5, R2, R12, R5 ;  /* 0x0000000c02057224 */ /* 0x000fe400078e0205 */
[----:B------:R-:W-:-:S03]  /*1c40*/  IMAD.SHL.U32 R10, R4, 0x4, RZ ;  /* 0x00000004040a7824 */ /* 0x000fc600078e00ff */
[----:B------:R-:W-:Y:S02]  /*1c50*/  SHF.L.U64.HI R11, R4, 0x2, R5 ;  /* 0x00000002040b7819 */ /* 0x000fe40000010205 */
[----:B------:R-:W-:Y:S02]  /*1c60*/  IADD3 R6, P1, PT, R10, R6, RZ ;  /* 0x000000060a067210 */ /* 0x000fe40007f3e0ff */
[----:B------:R-:W-:Y:S02]  /*1c70*/  IADD3 R4, P2, PT, R16, R10, RZ ;  /* 0x0000000a10047210 */ /* 0x000fe40007f5e0ff */
[----:B------:R-:W-:Y:S02]  /*1c80*/  IADD3.X R7, PT, PT, R11, R7, RZ, P1, !PT ;  /* 0x000000070b077210 */ /* 0x000fe40000ffe4ff */
[----:B------:R-:W-:Y:S01]  /*1c90*/  IADD3.X R16, PT, PT, R17, R11, RZ, P2, !PT ;  /* 0x0000000b11107210 */ /* 0x000fe200017fe4ff */
[----:B------:R-:W-:Y:S08]  /*1ca0*/  @!P0 BRA `(.L_x_33) ;  /* 0x00000000005c8947 */ /* 0x000ff00003800000 */
[----:B------:R-:W0:Y:S01]  /*1cb0*/  LDC.64 R4, c[0x0][0x3a0] ;  /* 0x0000e800ff047b82 */ /* 0x000e220000000a00 */
[----:B------:R-:W-:Y:S01]  /*1cc0*/  BSSY.RECONVERGENT B1, `(.L_x_34) ;  /* 0x0000011000017945 */ /* 0x000fe20003800200 */
[----:B------:R-:W-:Y:S01]  /*1cd0*/  IMAD.WIDE R10, R0, 0x4, R10 ;  /* 0x00000004000a7825 */ /* 0x000fe200078e020a */
[----:B------:R-:W-:Y:S02]  /*1ce0*/  SHF.L.U64.HI R14, R3, 0x2, R12 ;  /* 0x00000002030e7819 */ /* 0x000fe4000001020c */
[----:B------:R-:W-:Y:S01]  /*1cf0*/  MOV R13, R2 ;  /* 0x00000002000d7202 */ /* 0x000fe20000000f00 */
[----:B------:R-:W-:-:S07]  /*1d00*/  IMAD.MOV R0, RZ, RZ, -R8 ;  /* 0x000000ffff007224 */ /* 0x000fce00078e0a08 */
.L_x_35:
[----:B------:R-:W-:-:S05]  /*1d10*/  IADD3 R6, P0, PT, R10, R18, RZ ;  /* 0x000000120a067210 */ /* 0x000fca0007f1e0ff */
[----:B-1----:R-:W-:-:S06]  /*1d20*/  IMAD.X R7, R11, 0x1, R19, P0 ;  /* 0x000000010b077824 */ /* 0x002fcc00000e0613 */
[----:B------:R-:W2:Y:S01]  /*1d30*/  LDG.E.CONSTANT R7, desc[UR6][R6.64] ;  /* 0x0000000606077981 */ /* 0x000ea2000c1e9900 */
[----:B0-----:R-:W-:Y:S01]  /*1d40*/  IADD3 R8, P0, PT, R10, R4, RZ ;  /* 0x000000040a087210 */ /* 0x001fe20007f1e0ff */
[----:B------:R-:W-:Y:S01]  /*1d50*/  VIADD R0, R0, 0x1 ;  /* 0x0000000100007836 */ /* 0x000fe20000000000 */
[----:B------:R-:W-:Y:S02]  /*1d60*/  LEA R10, P1, R3, R10, 0x2 ;  /* 0x0000000a030a7211 */ /* 0x000fe400078210ff */
[C---:B------:R-:W-:Y:S02]  /*1d70*/  IADD3.X R9, PT, PT, R11.reuse, R5, RZ, P0, !PT ;  /* 0x000000050b097210 */ /* 0x040fe400007fe4ff */
[----:B------:R-:W-:Y:S01]  /*1d80*/  ISETP.NE.AND P0, PT, R0, RZ, PT ;  /* 0x000000ff0000720c */ /* 0x000fe20003f05270 */
[----:B------:R-:W-:Y:S01]  /*1d90*/  IMAD.X R11, R11, 0x1, R14, P1 ;  /* 0x000000010b0b7824 */ /* 0x000fe200008e060e */
[----:B------:R-:W-:Y:S01]  /*1da0*/  IADD3 R13, PT, PT, R13, 0x1, RZ ;  /* 0x000000010d0d7810 */ /* 0x000fe20007ffe0ff */
[----:B--2---:R1:W-:Y:S10]  /*1db0*/  STG.E desc[UR6][R8.64], R7 ;  /* 0x0000000708007986 */ /* 0x0043f4000c101906 */
[----:B------:R-:W-:Y:S05]  /*1dc0*/  @P0 BRA `(.L_x_35) ;  /* 0xfffffffc00d00947 */ /* 0x000fea000383ffff */
[----:B------:R-:W-:Y:S05]  /*1dd0*/  BSYNC.RECONVERGENT B1 ;  /* 0x0000000000017941 */ /* 0x000fea0003800200 */
.L_x_34:
[C---:B------:R-:W-:Y:S02]  /*1de0*/  IADD3 R6, P1, PT, R10.reuse, R18, RZ ;  /* 0x000000120a067210 */ /* 0x040fe40007f3e0ff */
[----:B------:R-:W-:-:S03]  /*1df0*/  IADD3 R4, P0, PT, R10, R4, RZ ;  /* 0x000000040a047210 */ /* 0x000fc60007f1e0ff */
[C---:B-1----:R-:W-:Y:S01]  /*1e00*/  IMAD.X R7, R11.reuse, 0x1, R19, P1 ;  /* 0x000000010b077824 */ /* 0x042fe200008e0613 */
[----:B------:R-:W-:-:S09]  /*1e10*/  IADD3.X R16, PT, PT, R11, R5, RZ, P0, !PT ;  /* 0x000000050b107210 */ /* 0x000fd200007fe4ff */
.L_x_33:
[----:B------:R-:W-:Y:S05]  /*1e20*/  BSYNC.RECONVERGENT B0 ;  /* 0x0000000000007941 */ /* 0x000fea0003800200 */
.L_x_32:
[----:B------:R-:W0:Y:S02]  /*1e30*/  LDC R0, c[0x0][0x394] ;  /* 0x0000e500ff007b82 */ /* 0x000e240000000800 */
[----:B0-----:R-:W-:-:S04]  /*1e40*/  IADD3 R2, PT, PT, R2, -R0, RZ ;  /* 0x8000000002027210 */ /* 0x001fc80007ffe0ff */
[----:B------:R-:W-:-:S13]  /*1e50*/  ISETP.GT.U32.AND P0, PT, R2, -0x4, PT ;  /* 0xfffffffc0200780c */ /* 0x000fda0003f04070 */
[----:B------:R-:W-:Y:S05]  /*1e60*/  @P0 EXIT ;  /* 0x000000000000094d */ /* 0x000fea0003800000 */
[----:B------:R-:W-:Y:S02]  /*1e70*/  HFMA2 R2, -RZ, RZ, 0, 0 ;  /* 0x00000000ff027431 */ /* 0x000fe400000001ff */
[----:B------:R-:W-:Y:S01]  /*1e80*/  IMAD.IADD R0, R13, 0x1, -R0 ;  /* 0x000000010d007824 */ /* 0x000fe200078e0a00 */
[C-C-:B------:R-:W-:Y:S01]  /*1e90*/  SHF.L.U64.HI R25, R3.reuse, 0x4, R12.reuse ;  /* 0x0000000403197819 */ /* 0x140fe2000001020c */
[----:B------:R-:W-:Y:S01]  /*1ea0*/  IMAD.MOV.U32 R17, RZ, RZ, RZ ;  /* 0x000000ffff117224 */ /* 0x000fe200078e00ff */
[C---:B------:R-:W-:Y:S02]  /*1eb0*/  SHF.L.U64.HI R27, R3.reuse, 0x2, R12 ;  /* 0x00000002031b7819 */ /* 0x040fe4000001020c */
[----:B------:R-:W-:-:S07]  /*1ec0*/  SHF.L.U32 R29, R3, 0x2, RZ ;  /* 0x00000002031d7819 */ /* 0x000fce00000006ff */
.L_x_36:
[----:B0-----:R-:W-:-:S05]  /*1ed0*/  IADD3 R10, P0, PT, R6, R17, RZ ;  /* 0x00000011060a7210 */ /* 0x001fca0007f1e0ff */
[----:B------:R-:W-:Y:S01]  /*1ee0*/  IMAD.X R11, R7, 0x1, R2, P0 ;  /* 0x00000001070b7824 */ /* 0x000fe200000e0602 */
[----:B------:R-:W-:-:S04]  /*1ef0*/  IADD3 R18, P0, PT, R10, R29, RZ ;  /* 0x0000001d0a127210 */ /* 0x000fc80007f1e0ff */
[----:B------:R-:W-:Y:S01]  /*1f00*/  IADD3.X R19, PT, PT, R11, R27, RZ, P0, !PT ;  /* 0x0000001b0b137210 */ /* 0x000fe200007fe4ff */
[----:B------:R0:W2:Y:S01]  /*1f10*/  LDG.E.CONSTANT R5, desc[UR6][R10.64] ;  /* 0x000000060a057981 */ /* 0x0000a2000c1e9900 */
[----:B------:R-:W-:-:S05]  /*1f20*/  IADD3 R20, P0, PT, R18, R29, RZ ;  /* 0x0000001d12147210 */ /* 0x000fca0007f1e0ff */
[----:B------:R-:W-:Y:S01]  /*1f30*/  IMAD.X R21, R19, 0x1, R27, P0 ;  /* 0x0000000113157824 */ /* 0x000fe200000e061b */
[----:B------:R-:W-:Y:S01]  /*1f40*/  IADD3 R22, P0, PT, R20, R29, RZ ;  /* 0x0000001d14167210 */ /* 0x000fe20007f1e0ff */
[----:B------:R-:W3:Y:S03]  /*1f50*/  LDG.E.CONSTANT R19, desc[UR6][R18.64] ;  /* 0x0000000612137981 */ /* 0x000ee6000c1e9900 */
[----:B------:R-:W-:Y:S02]  /*1f60*/  IADD3.X R23, PT, PT, R21, R27, RZ, P0, !PT ;  /* 0x0000001b15177210 */ /* 0x000fe400007fe4ff */
[----:B------:R-:W4:Y:S04]  /*1f70*/  LDG.E.CONSTANT R21, desc[UR6][R20.64] ;  /* 0x0000000614157981 */ /* 0x000f28000c1e9900 */
[----:B------:R-:W5:Y:S01]  /*1f80*/  LDG.E.CONSTANT R23, desc[UR6][R22.64] ;  /* 0x0000000616177981 */ /* 0x000f62000c1e9900 */
[----:B------:R-:W-:-:S05]  /*1f90*/  IADD3 R12, P0, PT, R4, R17, RZ ;  /* 0x00000011040c7210 */ /* 0x000fca0007f1e0ff */
[----:B------:R-:W-:Y:S01]  /*1fa0*/  IMAD.X R13, R16, 0x1, R2, P0 ;  /* 0x00000001100d7824 */ /* 0x000fe200000e0602 */
[----:B------:R-:W-:-:S04]  /*1fb0*/  IADD3 R14, P0, PT, R12, R29, RZ ;  /* 0x0000001d0c0e7210 */ /* 0x000fc80007f1e0ff */
[----:B------:R-:W-:Y:S02]  /*1fc0*/  IADD3.X R15, PT, PT, R13, R27, RZ, P0, !PT ;  /* 0x0000001b0d0f7210 */ /* 0x000fe400007fe4ff */
[----:B------:R-:W-:Y:S01]  /*1fd0*/  IADD3 R8, P0, PT, R14, R29, RZ ;  /* 0x0000001d0e087210 */ /* 0x000fe20007f1e0ff */
[----:B------:R-:W-:-:S04]  /*1fe0*/  VIADD R0, R0, 0x4 ;  /* 0x0000000400007836 */ /* 0x000fc80000000000 */
[----:B------:R-:W-:Y:S01]  /*1ff0*/  IMAD.X R9, R15, 0x1, R27, P0 ;  /* 0x000000010f097824 */ /* 0x000fe200000e061b */
[----:B0-----:R-:W-:-:S04]  /*2000*/  IADD3 R10, P0, PT, R8, R29, RZ ;  /* 0x0000001d080a7210 */ /* 0x001fc80007f1e0ff */
[----:B------:R-:W-:Y:S02]  /*2010*/  IADD3.X R11, PT, PT, R9, R27, RZ, P0, !PT ;  /* 0x0000001b090b7210 */ /* 0x000fe400007fe4ff */
[----:B------:R-:W-:Y:S02]  /*2020*/  ISETP.NE.AND P0, PT, R0, RZ, PT ;  /* 0x000000ff0000720c */ /* 0x000fe40003f05270 */
[----:B------:R-:W-:Y:S01]  /*2030*/  LEA R17, P1, R3, R17, 0x4 ;  /* 0x0000001103117211 */ /* 0x000fe200078220ff */
[----:B--2---:R0:W-:Y:S04]  /*2040*/  STG.E desc[UR6][R12.64], R5 ;  /* 0x000000050c007986 */ /* 0x0041e8000c101906 */
[----:B---3--:R0:W-:Y:S04]  /*2050*/  STG.E desc[UR6][R14.64], R19 ;  /* 0x000000130e007986 */ /* 0x0081e8000c101906 */
[----:B----4-:R0:W-:Y:S04]  /*2060*/  STG.E desc[UR6][R8.64], R21 ;  /* 0x0000001508007986 */ /* 0x0101e8000c101906 */
[----:B-----5:R0:W-:Y:S01]  /*2070*/  STG.E desc[UR6][R10.64], R23 ;  /* 0x000000170a007986 */ /* 0x0201e2000c101906 */
[----:B------:R-:W-:Y:S05]  /*2080*/  @!P0 EXIT ;  /* 0x000000000000894d */ /* 0x000fea0003800000 */
[----:B------:R-:W-:Y:S01]  /*2090*/  IADD3.X R2, PT, PT, R2, R25, RZ, P1, !PT ;  /* 0x0000001902027210 */ /* 0x000fe20000ffe4ff */
[----:B------:R-:W-:Y:S06]  /*20a0*/  BRA `(.L_x_36) ;  /* 0xfffffffc00887947 */ /* 0x000fec000383ffff */
.L_x_31:
[----:B------:R-:W0:Y:S01]  /*20b0*/  LDC R8, c[0x0][0x390] ;  /* 0x0000e400ff087b82 */ /* 0x000e220000000800 */
[C---:B------:R-:W-:Y:S01]  /*20c0*/  ISETP.GE.U32.AND P0, PT, R5.reuse, 0x10, PT ;  /* 0x000000100500780c */ /* 0x040fe20003f06070 */
[----:B------:R-:W-:Y:S01]  /*20d0*/  IMAD.MOV.U32 R21, RZ, RZ, RZ ;  /* 0x000000ffff157224 */ /* 0x000fe200078e00ff */
[----:B------:R-:W-:Y:S02]  /*20e0*/  LOP3.LUT R14, R5, 0xf, RZ, 0xc0, !PT ;  /* 0x0000000f050e7812 */ /* 0x000fe400078ec0ff */
[----:B0-----:R-:W-:Y:S01]  /*20f0*/  SHF.R.S32.HI R9, RZ, 0x1f, R8 ;  /* 0x0000001fff097819 */ /* 0x001fe20000011408 */
[----:B------:R-:W-:-:S04]  /*2100*/  IMAD.WIDE.U32 R10, R2, R8, RZ ;  /* 0x00000008020a7225 */ /* 0x000fc800078e00ff */
[----:B------:R-:W-:Y:S02]  /*2110*/  IMAD R13, R2, R9, R11 ;  /* 0x00000009020d7224 */ /* 0x000fe400078e020b */
[----:B------:R-:W-:-:S03]  /*2120*/  IMAD.SHL.U32 R11, R10, 0x4, RZ ;  /* 0x000000040a0b7824 */ /* 0x000fc600078e00ff */
[----:B------:R-:W-:Y:S02]  /*2130*/  SHF.L.U64.HI R10, R10, 0x2, R13 ;  /* 0x000000020a0a7819 */ /* 0x000fe4000001020d */
[----:B------:R-:W-:-:S04]  /*2140*/  IADD3 R12, P1, PT, R11, R6, RZ ;  /* 0x000000060b0c7210 */ /* 0x000fc80007f3e0ff */
[----:B------:R-:W-:Y:S02]  /*2150*/  IADD3.X R13, PT, PT, R10, R7, RZ, P1, !PT ;  /* 0x000000070a0d7210 */ /* 0x000fe40000ffe4ff */
[----:B------:R-:W-:-:S03]  /*2160*/  MOV R28, R12 ;  /* 0x0000000c001c7202 */ /* 0x000fc60000000f00 */
[----:B------:R-:W-:Y:S01]  /*2170*/  IMAD.MOV.U32 R29, RZ, RZ, R13 ;  /* 0x000000ffff1d7224 */ /* 0x000fe200078e000d */
[----:B------:R-:W-:Y:S06]  /*2180*/  @!P0 BRA `(.L_x_37) ;  /* 0x00000004003c8947 */ /* 0x000fec0003800000 */
[----:B------:R-:W-:Y:S01]  /*2190*/  LOP3.LUT R34, R5, 0x7ffffff0, RZ, 0xc0, !PT ;  /* 0x7ffffff005227812 */ /* 0x000fe200078ec0ff */
[----:B------:R-:W-:Y:S01]  /*21a0*/  IMAD.MOV.U32 R21, RZ, RZ, RZ ;  /* 0x000000ffff157224 */ /* 0x000fe200078e00ff */
[C---:B------:R-:W-:Y:S01]  /*21b0*/  SHF.L.U64.HI R28, R8.reuse, 0x6, R9 ;  /* 0x00000006081c7819 */ /* 0x040fe20000010209 */
[----:B------:R-:W-:Y:S01]  /*21c0*/  IMAD.MOV.U32 R33, RZ, RZ, R13 ;  /* 0x000000ffff217224 */ /* 0x000fe200078e000d */
[C---:B------:R-:W-:Y:S02]  /*21d0*/  SHF.L.U64.HI R29, R8.reuse, 0x2, R9 ;  /* 0x00000002081d7819 */ /* 0x040fe40000010209 */
[----:B------:R-:W-:Y:S02]  /*21e0*/  SHF.L.U32 R31, R8, 0x2, RZ ;  /* 0x00000002081f7819 */ /* 0x000fe400000006ff */
[----:B------:R-:W-:Y:S02]  /*21f0*/  MOV R32, R12 ;  /* 0x0000000c00207202 */ /* 0x000fe40000000f00 */
[----:B------:R-:W-:-:S07]  /*2200*/  IADD3 R34, PT, PT, -R34, RZ, RZ ;  /* 0x000000ff22227210 */ /* 0x000fce0007ffe1ff */
.L_x_38:
[----:B------:R-:W2:Y:S01]  /*2210*/  LDG.E.CONSTANT R20, desc[UR6][R32.64] ;  /* 0x0000000620147981 */ /* 0x000ea2000c1e9900 */
[----:B------:R-:W-:-:S05]  /*2220*/  IADD3 R24, P0, PT, R32, R31, RZ ;  /* 0x0000001f20187210 */ /* 0x000fca0007f1e0ff */
[----:B------:R-:W-:-:S05]  /*2230*/  IMAD.X R25, R33, 0x1, R29, P0 ;  /* 0x0000000121197824 */ /* 0x000fca00000e061d */
[----:B------:R-:W3:Y:S01]  /*2240*/  LDG.E.CONSTANT R37, desc[UR6][R24.64] ;  /* 0x0000000618257981 */ /* 0x000ee2000c1e9900 */
[----:B------:R-:W-:-:S04]  /*2250*/  IADD3 R22, P0, PT, R24, R31, RZ ;  /* 0x0000001f18167210 */ /* 0x000fc80007f1e0ff */
[----:B------:R-:W-:-:S05]  /*2260*/  IADD3.X R23, PT, PT, R25, R29, RZ, P0, !PT ;  /* 0x0000001d19177210 */ /* 0x000fca00007fe4ff */
[----:B------:R0:W4:Y:S02]  /*2270*/  LDG.E.CONSTANT R36, desc[UR6][R22.64] ;  /* 0x0000000616247981 */ /* 0x000124000c1e9900 */
[----:B0-----:R-:W-:-:S05]  /*2280*/  IADD3 R22, P0, PT, R22, R31, RZ ;  /* 0x0000001f16167210 */ /* 0x001fca0007f1e0ff */
[----:B------:R-:W-:Y:S01]  /*2290*/  IMAD.X R23, R23, 0x1, R29, P0 ;  /* 0x0000000117177824 */ /* 0x000fe200000e061d */
[----:B------:R-:W-:-:S04]  /*22a0*/  IADD3 R26, P0, PT, R22, R31, RZ ;  /* 0x0000001f161a7210 */ /* 0x000fc80007f1e0ff */
[----:B------:R-:W-:Y:S01]  /*22b0*/  IADD3.X R27, PT, PT, R23, R29, RZ, P0, !PT ;  /* 0x0000001d171b7210 */ /* 0x000fe200007fe4ff */
[----:B------:R-:W5:Y:S01]  /*22c0*/  LDG.E.CONSTANT R30, desc[UR6][R22.64] ;  /* 0x00000006161e7981 */ /* 0x000f62000c1e9900 */
[----:B------:R-:W-:-:S03]  /*22d0*/  IADD3 R24, P0, PT, R26, R31, RZ ;  /* 0x0000001f1a187210 */ /* 0x000fc60007f1e0ff */
[----:B------:R2:W5:Y:S02]  /*22e0*/  LDG.E.CONSTANT R15, desc[UR6][R26.64] ;  /* 0x000000061a0f7981 */ /* 0x000564000c1e9900 */
[----:B------:R-:W-:-:S05]  /*22f0*/  IMAD.X R25, R27, 0x1, R29, P0 ;  /* 0x000000011b197824 */ /* 0x000fca00000e061d */
[----:B------:R0:W5:Y:S01]  /*2300*/  LDG.E.CONSTANT R35, desc[UR6][R24.64] ;  /* 0x0000000618237981 */ /* 0x000162000c1e9900 */
[----:B--2---:R-:W-:Y:S01]  /*2310*/  FADD R26, R20, R21 ;  /* 0x00000015141a7221 */ /* 0x004fe20000000000 */
[----:B------:R-:W-:-:S04]  /*2320*/  IADD3 R20, P0, PT, R24, R31, RZ ;  /* 0x0000001f18147210 */ /* 0x000fc80007f1e0ff */
[----:B------:R-:W-:Y:S02]  /*2330*/  IADD3.X R21, PT, PT, R25, R29, RZ, P0, !PT ;  /* 0x0000001d19157210 */ /* 0x000fe400007fe4ff */
[----:B------:R-:W-:-:S03]  /*2340*/  IADD3 R22, P0, PT, R20, R31, RZ ;  /* 0x0000001f14167210 */ /* 0x000fc60007f1e0ff */
[----:B------:R-:W2:Y:S01]  /*2350*/  LDG.E.CONSTANT R20, desc[UR6][R20.64] ;  /* 0x0000000614147981 */ /* 0x000ea2000c1e9900 */
[----:B---3--:R-:W-:Y:S01]  /*2360*/  FADD R37, R26, R37 ;  /* 0x000000251a257221 */ /* 0x008fe20000000000 */
[----:B------:R-:W-:Y:S01]  /*2370*/  IMAD.X R23, R21, 0x1, R29, P0 ;  /* 0x0000000115177824 */ /* 0x000fe200000e061d */
[----:B------:R-:W-:-:S04]  /*2380*/  IADD3 R26, P0, PT, R22, R31, RZ ;  /* 0x0000001f161a7210 */ /* 0x000fc80007f1e0ff */
[----:B------:R-:W3:Y:S01]  /*2390*/  LDG.E.CONSTANT R22, desc[UR6][R22.64] ;  /* 0x0000000616167981 */ /* 0x000ee2000c1e9900 */
[----:B------:R-:W-:-:S05]  /*23a0*/  IADD3.X R27, PT, PT, R23, R29, RZ, P0, !PT ;  /* 0x0000001d171b7210 */ /* 0x000fca00007fe4ff */
[----:B------:R1:W3:Y:S01]  /*23b0*/  LDG.E.CONSTANT R21, desc[UR6][R26.64] ;  /* 0x000000061a157981 */ /* 0x0002e2000c1e9900 */
[----:B----4-:R-:W-:Y:S01]  /*23c0*/  FADD R37, R37, R36 ;  /* 0x0000002425257221 */ /* 0x010fe20000000000 */
[----:B0-----:R-:W-:-:S05]  /*23d0*/  IADD3 R24, P0, PT, R26, R31, RZ ;  /* 0x0000001f1a187210 */ /* 0x001fca0007f1e0ff */
[----:B------:R-:W-:Y:S02]  /*23e0*/  IMAD.X R25, R27, 0x1, R29, P0 ;  /* 0x000000011b197824 */ /* 0x000fe400000e061d */
[----:B-----5:R-:W-:-:S03]  /*23f0*/  FADD R36, R37, R30 ;  /* 0x0000001e25247221 */ /* 0x020fc60000000000 */
[----:B------:R0:W4:Y:S01]  /*2400*/  LDG.E.CONSTANT R30, desc[UR6][R24.64] ;  /* 0x00000006181e7981 */ /* 0x000122000c1e9900 */
[----:B------:R-:W-:Y:S01]  /*2410*/  FADD R15, R36, R15 ;  /* 0x0000000f240f7221 */ /* 0x000fe20000000000 */
[----:B------:R-:W-:-:S04]  /*2420*/  IADD3 R36, P0, PT, R24, R31, RZ ;  /* 0x0000001f18247210 */ /* 0x000fc80007f1e0ff */
[----:B------:R-:W-:Y:S02]  /*2430*/  IADD3.X R37, PT, PT, R25, R29, RZ, P0, !PT ;  /* 0x0000001d19257210 */ /* 0x000fe400007fe4ff */
[-C--:B-1----:R-:W-:Y:S01]  /*2440*/  IADD3 R26, P0, PT, R36, R31.reuse, RZ ;  /* 0x0000001f241a7210 */ /* 0x082fe20007f1e0ff */
[----:B------:R-:W-:Y:S02]  /*2450*/  FADD R35, R15, R35 ;  /* 0x000000230f237221 */ /* 0x000fe40000000000 */
[----:B------:R1:W5:Y:S02]  /*2460*/  LDG.E.CONSTANT R15, desc[UR6][R36.64] ;  /* 0x00000006240f7981 */ /* 0x000364000c1e9900 */
[----:B------:R-:W-:Y:S01]  /*2470*/  IMAD.X R27, R37, 0x1, R29, P0 ;  /* 0x00000001251b7824 */ /* 0x000fe200000e061d */
[----:B0-----:R-:W-:-:S04]  /*2480*/  IADD3 R24, P0, PT, R26, R31, RZ ;  /* 0x0000001f1a187210 */ /* 0x001fc80007f1e0ff */
[----:B------:R-:W-:Y:S01]  /*2490*/  IADD3.X R25, PT, PT, R27, R29, RZ, P0, !PT ;  /* 0x0000001d1b197210 */ /* 0x000fe200007fe4ff */
[----:B------:R-:W5:Y:S01]  /*24a0*/  LDG.E.CONSTANT R26, desc[UR6][R26.64] ;  /* 0x000000061a1a7981 */ /* 0x000f62000c1e9900 */
[----:B--2---:R-:W-:-:S04]  /*24b0*/  FADD R35, R35, R20 ;  /* 0x0000001423237221 */ /* 0x004fc80000000000 */
[----:B---3--:R-:W-:Y:S01]  /*24c0*/  FADD R20, R35, R22 ;  /* 0x0000001623147221 */ /* 0x008fe20000000000 */
[-C--:B------:R-:W-:Y:S02]  /*24d0*/  IADD3 R22, P0, PT, R24, R31.reuse, RZ ;  /* 0x0000001f18167210 */ /* 0x080fe40007f1e0ff */
[----:B------:R-:W2:Y:S03]  /*24e0*/  LDG.E.CONSTANT R24, desc[UR6][R24.64] ;  /* 0x0000000618187981 */ /* 0x000ea6000c1e9900 */
[----:B------:R-:W-:Y:S02]  /*24f0*/  IMAD.X R23, R25, 0x1, R29, P0 ;  /* 0x0000000119177824 */ /* 0x000fe400000e061d */
[----:B------:R-:W-:Y:S01]  /*2500*/  FADD R35, R20, R21 ;  /* 0x0000001514237221 */ /* 0x000fe20000000000 */
[----:B------:R-:W-:Y:S02]  /*2510*/  IADD3 R20, P0, PT, R22, R31, RZ ;  /* 0x0000001f16147210 */ /* 0x000fe40007f1e0ff */
[----:B------:R-:W3:Y:S02]  /*2520*/  LDG.E.CONSTANT R22, desc[UR6][R22.64] ;  /* 0x0000000616167981 */ /* 0x000ee4000c1e9900 */
[----:B------:R-:W-:-:S02]  /*2530*/  IADD3.X R21, PT, PT, R23, R29, RZ, P0, !PT ;  /* 0x0000001d17157210 */ /* 0x000fc400007fe4ff */
[----:B-1----:R-:W-:-:S03]  /*2540*/  IADD3 R36, P0, PT, R20, R31, RZ ;  /* 0x0000001f14247210 */ /* 0x002fc60007f1e0ff */
[----:B------:R-:W3:Y:S02]  /*2550*/  LDG.E.CONSTANT R20, desc[UR6][R20.64] ;  /* 0x0000000614147981 */ /* 0x000ee4000c1e9900 */
[----:B------:R-:W-:-:S05]  /*2560*/  IMAD.X R37, R21, 0x1, R29, P0 ;  /* 0x0000000115257824 */ /* 0x000fca00000e061d */
[----:B------:R-:W3:Y:S01]  /*2570*/  LDG.E.CONSTANT R27, desc[UR6][R36.64] ;  /* 0x00000006241b7981 */ /* 0x000ee2000c1e9900 */
[----:B----4-:R-:W-:Y:S01]  /*2580*/  FADD R30, R35, R30 ;  /* 0x0000001e231e7221 */ /* 0x010fe20000000000 */
[----:B------:R-:W-:-:S04]  /*2590*/  IADD3 R34, PT, PT, R34, 0x10, RZ ;  /* 0x0000001022227810 */ /* 0x000fc80007ffe0ff */
[----:B------:R-:W-:Y:S01]  /*25a0*/  ISETP.NE.AND P0, PT, R34, RZ, PT ;  /* 0x000000ff2200720c */ /* 0x000fe20003f05270 */
[----:B-----5:R-:W-:-:S04]  /*25b0*/  FADD R15, R30, R15 ;  /* 0x0000000f1e0f7221 */ /* 0x020fc80000000000 */
[----:B------:R-:W-:-:S04]  /*25c0*/  FADD R15, R15, R26 ;  /* 0x0000001a0f0f7221 */ /* 0x000fc80000000000 */
[----:B--2---:R-:W-:-:S04]  /*25d0*/  FADD R15, R15, R24 ;  /* 0x000000180f0f7221 */ /* 0x004fc80000000000 */
[----:B---3--:R-:W-:Y:S01]  /*25e0*/  FADD R15, R15, R22 ;  /* 0x000000160f0f7221 */ /* 0x008fe20000000000 */
[----:B------:R-:W-:Y:S02]  /*25f0*/  LEA R22, P1, R8, R32, 0x6 ;  /* 0x0000002008167211 */ /* 0x000fe400078230ff */
[----:B------:R-:W-:Y:S01]  /*2600*/  IADD3 R32, P2, PT, R36, R31, RZ ;  /* 0x0000001f24207210 */ /* 0x000fe20007f5e0ff */
[----:B------:R-:W-:Y:S02]  /*2610*/  FADD R20, R15, R20 ;  /* 0x000000140f147221 */ /* 0x000fe40000000000 */
[----:B------:R-:W-:Y:S01]  /*2620*/  IMAD.X R15, R33, 0x1, R28, P1 ;  /* 0x00000001210f7824 */ /* 0x000fe200008e061c */
[----:B------:R-:W-:Y:S01]  /*2630*/  IADD3.X R33, PT, PT, R37, R29, RZ, P2, !PT ;  /* 0x0000001d25217210 */ /* 0x000fe200017fe4ff */
[----:B------:R-:W-:Y:S01]  /*2640*/  FADD R21, R20, R27 ;  /* 0x0000001b14157221 */ /* 0x000fe20000000000 */
[----:B------:R-:W-:Y:S07]  /*2650*/  @P0 BRA `(.L_x_38) ;  /* 0xfffffff800ec0947 */ /* 0x000fee000383ffff */
[----:B------:R-:W-:Y:S01]  /*2660*/  IMAD.MOV.U32 R28, RZ, RZ, R22 ;  /* 0x000000ffff1c7224 */ /* 0x000fe200078e0016 */
[----:B------:R-:W-:-:S07]  /*2670*/  MOV R29, R15 ;  /* 0x0000000f001d7202 */ /* 0x000fce0000000f00 */
.L_x_37:
[----:B------:R-:W-:-:S13]  /*2680*/  ISETP.NE.AND P0, PT, R14, RZ, PT ;  /* 0x000000ff0e00720c */ /* 0x000fda0003f05270 */
[----:B------:R-:W-:Y:S05]  /*2690*/  @!P0 BRA `(.L_x_39) ;  /* 0x00000004002c8947 */ /* 0x000fea0003800000 */
[----:B------:R-:W-:Y:S02]  /*26a0*/  ISETP.GE.U32.AND P1, PT, R14, 0x8, PT ;  /* 0x000000080e00780c */ /* 0x000fe40003f26070 */
[----:B------:R-:W-:-:S04]  /*26b0*/  LOP3.LUT R20, R5, 0x7, RZ, 0xc0, !PT ;  /* 0x0000000705147812 */ /* 0x000fc800078ec0ff */
[----:B------:R-:W-:-:S07]  /*26c0*/  ISETP.NE.AND P0, PT, R20, RZ, PT ;  /* 0x000000ff1400720c */ /* 0x000fce0003f05270 */
[----:B------:R-:W-:Y:S06]  /*26d0*/  @!P1 BRA `(.L_x_40) ;  /* 0x0000000000889947 */ /* 0x000fec0003800000 */
[C---:B------:R-:W-:Y:S01]  /*26e0*/  IMAD.SHL.U32 R35, R8.reuse, 0x4, RZ ;  /* 0x0000000408237824 */ /* 0x040fe200078e00ff */
[----:B------:R-:W-:Y:S01]  /*26f0*/  SHF.L.U64.HI R37, R8, 0x2, R9 ;  /* 0x0000000208257819 */ /* 0x000fe20000010209 */
[----:B------:R0:W2:Y:S03]  /*2700*/  LDG.E.CONSTANT R34, desc[UR6][R28.64] ;  /* 0x000000061c227981 */ /* 0x0000a6000c1e9900 */
[----:B------:R-:W-:-:S04]  /*2710*/  IADD3 R26, P1, PT, R28, R35, RZ ;  /* 0x000000231c1a7210 */ /* 0x000fc80007f3e0ff */
[----:B------:R-:W-:Y:S02]  /*2720*/  IADD3.X R27, PT, PT, R29, R37, RZ, P1, !PT ;  /* 0x000000251d1b7210 */ /* 0x000fe40000ffe4ff */
[----:B------:R-:W-:-:S03]  /*2730*/  IADD3 R24, P1, PT, R26, R35, RZ ;  /* 0x000000231a187210 */ /* 0x000fc60007f3e0ff */
[----:B------:R-:W3:Y:S02]  /*2740*/  LDG.E.CONSTANT R26, desc[UR6][R26.64] ;  /* 0x000000061a1a7981 */ /* 0x000ee4000c1e9900 */
[----:B------:R-:W-:Y:S01]  /*2750*/  IMAD.X R25, R27, 0x1, R37, P1 ;  /* 0x000000011b197824 */ /* 0x000fe200008e0625 */
[----:B------:R-:W-:-:S04]  /*2760*/  IADD3 R14, P1, PT, R24, R35, RZ ;  /* 0x00000023180e7210 */ /* 0x000fc80007f3e0ff */
[----:B------:R-:W-:Y:S01]  /*2770*/  IADD3.X R15, PT, PT, R25, R37, RZ, P1, !PT ;  /* 0x00000025190f7210 */ /* 0x000fe20000ffe4ff */
[----:B------:R-:W4:Y:S01]  /*2780*/  LDG.E.CONSTANT R24, desc[UR6][R24.64] ;  /* 0x0000000618187981 */ /* 0x000f22000c1e9900 */
[----:B------:R-:W-:-:S03]  /*2790*/  IADD3 R22, P1, PT, R14, R35, RZ ;  /* 0x000000230e167210 */ /* 0x000fc60007f3e0ff */
[----:B------:R-:W5:Y:S02]  /*27a0*/  LDG.E.CONSTANT R14, desc[UR6][R14.64] ;  /* 0x000000060e0e7981 */ /* 0x000f64000c1e9900 */
[----:B------:R-:W-:Y:S01]  /*27b0*/  IMAD.X R23, R15, 0x1, R37, P1 ;  /* 0x000000010f177824 */ /* 0x000fe200008e0625 */
[----:B------:R-:W-:-:S04]  /*27c0*/  IADD3 R30, P1, PT, R22, R35, RZ ;  /* 0x00000023161e7210 */ /* 0x000fc80007f3e0ff */
[----:B------:R-:W-:Y:S01]  /*27d0*/  IADD3.X R31, PT, PT, R23, R37, RZ, P1, !PT ;  /* 0x00000025171f7210 */ /* 0x000fe20000ffe4ff */
[----:B------:R-:W5:Y:S01]  /*27e0*/  LDG.E.CONSTANT R22, desc[UR6][R22.64] ;  /* 0x0000000616167981 */ /* 0x000f62000c1e9900 */
[----:B------:R-:W-:-:S03]  /*27f0*/  IADD3 R32, P1, PT, R30, R35, RZ ;  /* 0x000000231e207210 */ /* 0x000fc60007f3e0ff */
[----:B------:R-:W5:Y:S02]  /*2800*/  LDG.E.CONSTANT R30, desc[UR6][R30.64] ;  /* 0x000000061e1e7981 */ /* 0x000f64000c1e9900 */
[----:B------:R-:W-:Y:S01]  /*2810*/  IMAD.X R33, R31, 0x1, R37, P1 ;  /* 0x000000011f217824 */ /* 0x000fe200008e0625 */
[----:B0-----:R-:W-:-:S04]  /*2820*/  IADD3 R28, P1, PT, R32, R35, RZ ;  /* 0x00000023201c7210 */ /* 0x001fc80007f3e0ff */
[----:B------:R-:W-:Y:S01]  /*2830*/  IADD3.X R29, PT, PT, R33, R37, RZ, P1, !PT ;  /* 0x00000025211d7210 */ /* 0x000fe20000ffe4ff */
[----:B------:R-:W5:Y:S04]  /*2840*/  LDG.E.CONSTANT R32, desc[UR6][R32.64] ;  /* 0x0000000620207981 */ /* 0x000f68000c1e9900 */
[----:B------:R0:W5:Y:S02]  /*2850*/  LDG.E.CONSTANT R25, desc[UR6][R28.64] ;  /* 0x000000061c197981 */ /* 0x000164000c1e9900 */
[----:B0-----:R-:W-:-:S05]  /*2860*/  IADD3 R28, P1, PT, R28, R35, RZ ;  /* 0x000000231c1c7210 */ /* 0x001fca0007f3e0ff */
[----:B------:R-:W-:Y:S02]  /*2870*/  IMAD.X R29, R29, 0x1, R37, P1 ;  /* 0x000000011d1d7824 */ /* 0x000fe400008e0625 */
[----:B--2---:R-:W-:-:S04]  /*2880*/  FADD R21, R21, R34 ;  /* 0x0000002215157221 */ /* 0x004fc80000000000 */
[----:B---3--:R-:W-:-:S04]  /*2890*/  FADD R21, R21, R26 ;  /* 0x0000001a15157221 */ /* 0x008fc80000000000 */
[----:B----4-:R-:W-:-:S04]  /*28a0*/  FADD R21, R21, R24 ;  /* 0x0000001815157221 */ /* 0x010fc80000000000 */
[----:B-----5:R-:W-:-:S04]  /*28b0*/  FADD R21, R21, R14 ;  /* 0x0000000e15157221 */ /* 0x020fc80000000000 */
[----:B------:R-:W-:-:S04]  /*28c0*/  FADD R21, R21, R22 ;  /* 0x0000001615157221 */ /* 0x000fc80000000000 */
[----:B------:R-:W-:-:S04]  /*28d0*/  FADD R21, R21, R30 ;  /* 0x0000001e15157221 */ /* 0x000fc80000000000 */
[----:B------:R-:W-:-:S04]  /*28e0*/  FADD R14, R21, R32 ;  /* 0x00000020150e7221 */ /* 0x000fc80000000000 */
[----:B------:R-:W-:-:S07]  /*28f0*/  FADD R21, R14, R25 ;  /* 0x000000190e157221 */ /* 0x000fce0000000000 */
.L_x_40:
[----:B------:R-:W-:Y:S05]  /*2900*/  @!P0 BRA `(.L_x_39) ;  /* 0x0000000000908947 */ /* 0x000fea0003800000 */
[----:B------:R-:W-:Y:S02]  /*2910*/  ISETP.GE.U32.AND P1, PT, R20, 0x4, PT ;  /* 0x000000041400780c */ /* 0x000fe40003f26070 */
[----:B------:R-:W-:-:S04]  /*2920*/  LOP3.LUT R30, R5, 0x3, RZ, 0xc0, !PT ;  /* 0x00000003051e7812 */ /* 0x000fc800078ec0ff */
[----:B------:R-:W-:-:S07]  /*2930*/  ISETP.NE.AND P0, PT, R30, RZ, PT ;  /* 0x000000ff1e00720c */ /* 0x000fce0003f05270 */
[----:B------:R-:W-:Y:S06]  /*2940*/  @!P1 BRA `(.L_x_41) ;  /* 0x0000000000509947 */ /* 0x000fec0003800000 */
[C---:B------:R-:W-:Y:S01]  /*2950*/  SHF.L.U32 R33, R8.reuse, 0x2, RZ ;  /* 0x0000000208217819 */ /* 0x040fe200000006ff */
[----:B------:R-:W-:Y:S01]  /*2960*/  IMAD.MOV.U32 R27, RZ, RZ, R29 ;  /* 0x000000ffff1b7224 */ /* 0x000fe200078e001d */
[----:B------:R-:W-:Y:S02]  /*2970*/  SHF.L.U64.HI R31, R8, 0x2, R9 ;  /* 0x00000002081f7819 */ /* 0x000fe40000010209 */
[----:B------:R-:W-:Y:S02]  /*2980*/  IADD3 R24, P1, PT, R28, R33, RZ ;  /* 0x000000211c187210 */ /* 0x000fe40007f3e0ff */
[----:B------:R-:W-:-:S03]  /*2990*/  MOV R26, R28 ;  /* 0x0000001c001a7202 */ /* 0x000fc60000000f00 */
[--C-:B------:R-:W-:Y:S01]  /*29a0*/  IMAD.X R25, R29, 0x1, R31.reuse, P1 ;  /* 0x000000011d197824 */ /* 0x100fe200008e061f */
[----:B------:R-:W-:Y:S02]  /*29b0*/  IADD3 R14, P1, PT, R24, R33, RZ ;  /* 0x00000021180e7210 */ /* 0x000fe40007f3e0ff */
[----:B------:R-:W2:Y:S02]  /*29c0*/  LDG.E.CONSTANT R26, desc[UR6][R26.64] ;  /* 0x000000061a1a7981 */ /* 0x000ea4000c1e9900 */
[----:B------:R-:W-:Y:S02]  /*29d0*/  IADD3.X R15, PT, PT, R25, R31, RZ, P1, !PT ;  /* 0x0000001f190f7210 */ /* 0x000fe40000ffe4ff */
[-C--:B------:R-:W-:Y:S01]  /*29e0*/  IADD3 R22, P1, PT, R14, R33.reuse, RZ ;  /* 0x000000210e167210 */ /* 0x080fe20007f3e0ff */
[----:B------:R-:W3:Y:S04]  /*29f0*/  LDG.E.CONSTANT R24, desc[UR6][R24.64] ;  /* 0x0000000618187981 */ /* 0x000ee8000c1e9900 */
[----:B------:R-:W-:Y:S01]  /*2a00*/  IMAD.X R23, R15, 0x1, R31, P1 ;  /* 0x000000010f177824 */ /* 0x000fe200008e061f */
[----:B------:R-:W4:Y:S04]  /*2a10*/  LDG.E.CONSTANT R14, desc[UR6][R14.64] ;  /* 0x000000060e0e7981 */ /* 0x000f28000c1e9900 */
[----:B------:R-:W5:Y:S01]  /*2a20*/  LDG.E.CONSTANT R20, desc[UR6][R22.64] ;  /* 0x0000000616147981 */ /* 0x000f62000c1e9900 */
[----:B------:R-:W-:-:S04]  /*2a30*/  IADD3 R28, P1, PT, R22, R33, RZ ;  /* 0x00000021161c7210 */ /* 0x000fc80007f3e0ff */
[----:B------:R-:W-:Y:S01]  /*2a40*/  IADD3.X R29, PT, PT, R23, R31, RZ, P1, !PT ;  /* 0x0000001f171d7210 */ /* 0x000fe20000ffe4ff */
[----:B--2---:R-:W-:-:S04]  /*2a50*/  FADD R21, R21, R26 ;  /* 0x0000001a15157221 */ /* 0x004fc80000000000 */
[----:B---3--:R-:W-:-:S04]  /*2a60*/  FADD R21, R21, R24 ;  /* 0x0000001815157221 */ /* 0x008fc80000000000 */
[----:B----4-:R-:W-:-:S04]  /*2a70*/  FADD R21, R21, R14 ;  /* 0x0000000e15157221 */ /* 0x010fc80000000000 */
[----:B-----5:R-:W-:-:S07]  /*2a80*/  FADD R21, R21, R20 ;  /* 0x0000001415157221 */ /* 0x020fce0000000000 */
.L_x_41:
[----:B------:R-:W-:Y:S05]  /*2a90*/  @!P0 BRA `(.L_x_39) ;  /* 0x00000000002c8947 */ /* 0x000fea0003800000 */
[----:B------:R-:W-:Y:S01]  /*2aa0*/  IMAD.MOV R30, RZ, RZ, -R30 ;  /* 0x000000ffff1e7224 */ /* 0x000fe200078e0a1e */
[----:B------:R-:W-:-:S07]  /*2ab0*/  SHF.L.U64.HI R20, R8, 0x2, R9 ;  /* 0x0000000208147819 */ /* 0x000fce0000010209 */
.L_x_42:
[----:B------:R-:W-:Y:S01]  /*2ac0*/  MOV R14, R28 ;  /* 0x0000001c000e7202 */ /* 0x000fe20000000f00 */
[----:B------:R-:W-:-:S05]  /*2ad0*/  IMAD.MOV.U32 R15, RZ, RZ, R29 ;  /* 0x000000ffff0f7224 */ /* 0x000fca00078e001d */
[----:B------:R-:W2:Y:S01]  /*2ae0*/  LDG.E.CONSTANT R14, desc[UR6][R14.64] ;  /* 0x000000060e0e7981 */ /* 0x000ea2000c1e9900 */
[----:B------:R-:W-:Y:S02]  /*2af0*/  IADD3 R30, PT, PT, R30, 0x1, RZ ;  /* 0x000000011e1e7810 */ /* 0x000fe40007ffe0ff */
[----:B------:R-:W-:Y:S02]  /*2b00*/  LEA R28, P1, R8, R28, 0x2 ;  /* 0x0000001c081c7211 */ /* 0x000fe400078210ff */
[----:B------:R-:W-:-:S03]  /*2b10*/  ISETP.NE.AND P0, PT, R30, RZ, PT ;  /* 0x000000ff1e00720c */ /* 0x000fc60003f05270 */
[----:B------:R-:W-:Y:S02]  /*2b20*/  IMAD.X R29, R29, 0x1, R20, P1 ;  /* 0x000000011d1d7824 */ /* 0x000fe400008e0614 */
[----:B--2---:R-:W-:-:S08]  /*2b30*/  FADD R21, R14, R21 ;  /* 0x000000150e157221 */ /* 0x004fd00000000000 */
[----:B------:R-:W-:Y:S05]  /*2b40*/  @P0 BRA `(.L_x_42) ;  /* 0xfffffffc00dc0947 */ /* 0x000fea000383ffff */
.L_x_39:
[----:B------:R-:W0:Y:S01]  /*2b50*/  LDC R14, c[0x0][0x394] ;  /* 0x0000e500ff0e7b82 */ /* 0x000e220000000800 */
[----:B------:R-:W-:-:S05]  /*2b60*/  IADD3 R15, PT, PT, R2, -0x1, R5 ;  /* 0xffffffff020f7810 */ /* 0x000fca0007ffe005 */
[----:B------:R-:W-:-:S04]  /*2b70*/  IMAD.WIDE.U32 R24, R15, R8, RZ ;  /* 0x000000080f187225 */ /* 0x000fc800078e00ff */
[----:B------:R-:W-:Y:S01]  /*2b80*/  IMAD R15, R15, R9, R25 ;  /* 0x000000090f0f7224 */ /* 0x000fe200078e0219 */
[----:B------:R-:W-:-:S04]  /*2b90*/  LEA R22, P1, R24, R16, 0x2 ;  /* 0x0000001018167211 */ /* 0x000fc800078210ff */
[----:B------:R-:W-:Y:S01]  /*2ba0*/  LEA.HI.X R23, R24, R17, R15, 0x2, P1 ;  /* 0x0000001118177211 */ /* 0x000fe200008f140f */
[----:B------:R-:W-:-:S05]  /*2bb0*/  FMUL R15, R21, R4 ;  /* 0x00000004150f7220 */ /* 0x000fca0000400000 */
[----:B------:R1:W-:Y:S01]  /*2bc0*/  STG.E desc[UR6][R22.64], R15 ;  /* 0x0000000f16007986 */ /* 0x0003e2000c101906 */
[----:B0-----:R-:W-:-:S13]  /*2bd0*/  ISETP.GE.AND P0, PT, R3, R14, PT ;  /* 0x0000000e0300720c */ /* 0x001fda0003f06270 */
[----:B-1----:R-:W-:Y:S05]  /*2be0*/  @P0 EXIT ;  /* 0x000000000000094d */ /* 0x002fea0003800000 */
[C---:B------:R-:W-:Y:S01]  /*2bf0*/  IADD3 R20, PT, PT, -R3.reuse, R14, RZ ;  /* 0x0000000e03147210 */ /* 0x040fe20007ffe1ff */
[C---:B------:R-:W-:Y:S01]  /*2c00*/  IMAD.WIDE.U32 R22, R3.reuse, R8, RZ ;  /* 0x0000000803167225 */ /* 0x040fe200078e00ff */
[----:B------:R-:W-:Y:S02]  /*2c10*/  BSSY.RECONVERGENT B0, `(.L_x_43) ;  /* 0x0000030000007945 */ /* 0x000fe40003800200 */
[----:B------:R-:W-:Y:S01]  /*2c20*/  LOP3.LUT P0, R20, R20, 0x3, RZ, 0xc0, !PT ;  /* 0x0000000314147812 */ /* 0x000fe2000780c0ff */
[----:B------:R-:W-:Y:S02]  /*2c30*/  IMAD.SHL.U32 R25, R22, 0x4, RZ ;  /* 0x0000000416197824 */ /* 0x000fe400078e00ff */
[----:B------:R-:W-:-:S03]  /*2c40*/  IMAD R23, R3, R9, R23 ;  /* 0x0000000903177224 */ /* 0x000fc600078e0217 */
[----:B------:R-:W-:Y:S02]  /*2c50*/  IADD3 R6, P2, PT, R25, R6, RZ ;  /* 0x0000000619067210 */ /* 0x000fe40007f5e0ff */
[----:B------:R-:W-:Y:S02]  /*2c60*/  SHF.L.U64.HI R22, R22, 0x2, R23 ;  /* 0x0000000216167819 */ /* 0x000fe40000010217 */
[----:B------:R-:W-:-:S03]  /*2c70*/  IADD3 R15, P1, PT, R16, R25, RZ ;  /* 0x00000019100f7210 */ /* 0x000fc60007f3e0ff */
[----:B------:R-:W-:Y:S01]  /*2c80*/  IMAD.X R7, R22, 0x1, R7, P2 ;  /* 0x0000000116077824 */ /* 0x000fe200010e0607 */
[----:B------:R-:W-:Y:S01]  /*2c90*/  IADD3.X R16, PT, PT, R17, R22, RZ, P1, !PT ;  /* 0x0000001611107210 */ /* 0x000fe20000ffe4ff */
[----:B------:R-:W-:Y:S08]  /*2ca0*/  @!P0 BRA `(.L_x_44) ;  /* 0x0000000000988947 */ /* 0x000ff00003800000 */
[----:B------:R-:W0:Y:S01]  /*2cb0*/  LDCU.64 UR8, c[0x0][0x3a0] ;  /* 0x00007400ff0877ac */ /* 0x000e220008000a00 */
[----:B------:R-:W-:Y:S01]  /*2cc0*/  IMAD.WIDE R6, R0, 0x4, RZ ;  /* 0x0000000400067825 */ /* 0x000fe200078e02ff */
[-C--:B------:R-:W-:Y:S01]  /*2cd0*/  IADD3 R0, P1, PT, R11, R18.reuse, RZ ;  /* 0x000000120b007210 */ /* 0x080fe20007f3e0ff */
[----:B------:R-:W-:Y:S01]  /*2ce0*/  BSSY.RECONVERGENT B1, `(.L_x_45) ;  /* 0x000001c000017945 */ /* 0x000fe20003800200 */
[----:B------:R-:W-:Y:S01]  /*2cf0*/  IADD3 R18, P0, PT, R25, R18, RZ ;  /* 0x0000001219127210 */ /* 0x000fe20007f1e0ff */
[----:B------:R-:W-:Y:S01]  /*2d00*/  IMAD.MOV.U32 R16, RZ, RZ, R7 ;  /* 0x000000ffff107224 */ /* 0x000fe200078e0007 */
[----:B------:R-:W-:Y:S02]  /*2d10*/  IADD3.X R23, PT, PT, R10, R19, RZ, P1, !PT ;  /* 0x000000130a177210 */ /* 0x000fe40000ffe4ff */
[----:B------:R-:W-:Y:S01]  /*2d20*/  MOV R17, R6 ;  /* 0x0000000600117202 */ /* 0x000fe20000000f00 */
[----:B------:R-:W-:Y:S01]  /*2d30*/  IMAD.X R19, R22, 0x1, R19, P0 ;  /* 0x0000000116137824 */ /* 0x000fe200000e0613 */
[----:B------:R-:W-:-:S02]  /*2d40*/  IADD3 R20, PT, PT, -R20, RZ, RZ ;  /* 0x000000ff14147210 */ /* 0x000fc40007ffe1ff */
[----:B------:R-:W-:Y:S02]  /*2d50*/  SHF.L.U64.HI R27, R8, 0x2, R9 ;  /* 0x00000002081b7819 */ /* 0x000fe40000010209 */
[----:B0-----:R-:W-:-:S04]  /*2d60*/  IADD3 R24, P2, PT, R25, UR8, RZ ;  /* 0x0000000819187c10 */ /* 0x001fc8000ff5e0ff */
[----:B------:R-:W-:-:S09]  /*2d70*/  IADD3.X R25, PT, PT, R22, UR9, RZ, P2, !PT ;  /* 0x0000000916197c10 */ /* 0x000fd200097fe4ff */
.L_x_46:
[C---:B------:R-:W-:Y:S02]  /*2d80*/  IADD3 R12, P0, PT, R17.reuse, R18, RZ ;  /* 0x00000012110c7210 */ /* 0x040fe40007f1e0ff */
[----:B------:R-:W-:-:S03]  /*2d90*/  IADD3 R10, P1, PT, R17, R0, RZ ;  /* 0x00000000110a7210 */ /* 0x000fc60007f3e0ff */
[C---:B------:R-:W-:Y:S01]  /*2da0*/  IMAD.X R13, R16.reuse, 0x1, R19, P0 ;  /* 0x00000001100d7824 */ /* 0x040fe200000e0613 */
[----:B------:R-:W-:-:S04]  /*2db0*/  IADD3.X R11, PT, PT, R16, R23, RZ, P1, !PT ;  /* 0x00000017100b7210 */ /* 0x000fc80000ffe4ff */
[----:B------:R-:W2:Y:S04]  /*2dc0*/  LDG.E.CONSTANT R12, desc[UR6][R12.64] ;  /* 0x000000060c0c7981 */ /* 0x000ea8000c1e9900 */
[----:B------:R-:W3:Y:S01]  /*2dd0*/  LDG.E.CONSTANT R10, desc[UR6][R10.64] ;  /* 0x000000060a0a7981 */ /* 0x000ee2000c1e9900 */
[----:B0-----:R-:W-:Y:S01]  /*2de0*/  IADD3 R6, P0, PT, R17, R24, RZ ;  /* 0x0000001811067210 */ /* 0x001fe20007f1e0ff */
[----:B------:R-:W-:Y:S01]  /*2df0*/  VIADD R3, R3, 0x1 ;  /* 0x0000000103037836 */ /* 0x000fe20000000000 */
[----:B------:R-:W-:Y:S02]  /*2e00*/  IADD3 R20, PT, PT, R20, 0x1, RZ ;  /* 0x0000000114147810 */ /* 0x000fe40007ffe0ff */
[----:B------:R-:W-:Y:S01]  /*2e10*/  LEA R17, P1, R8, R17, 0x2 ;  /* 0x0000001108117211 */ /* 0x000fe200078210ff */
[----:B------:R-:W-:Y:S01]  /*2e20*/  IMAD.X R7, R16, 0x1, R25, P0 ;  /* 0x0000000110077824 */ /* 0x000fe200000e0619 */
[----:B------:R-:W-:-:S02]  /*2e30*/  ISETP.NE.AND P0, PT, R20, RZ, PT ;  /* 0x000000ff1400720c */ /* 0x000fc40003f05270 */
[----:B------:R-:W-:Y:S01]  /*2e40*/  IADD3.X R16, PT, PT, R16, R27, RZ, P1, !PT ;  /* 0x0000001b10107210 */ /* 0x000fe20000ffe4ff */
[----:B--2---:R-:W-:-:S04]  /*2e50*/  FADD R21, R12, R21 ;  /* 0x000000150c157221 */ /* 0x004fc80000000000 */
[----:B---3--:R-:W-:-:S04]  /*2e60*/  FADD R21, R21, -R10 ;  /* 0x8000000a15157221 */ /* 0x008fc80000000000 */
[----:B------:R-:W-:-:S05]  /*2e70*/  FMUL R15, R21, R4 ;  /* 0x00000004150f7220 */ /* 0x000fca0000400000 */
[----:B------:R0:W-:Y:S01]  /*2e80*/  STG.E desc[UR6][R6.64], R15 ;  /* 0x0000000f06007986 */ /* 0x0001e2000c101906 */
[----:B------:R-:W-:Y:S05]  /*2e90*/  @P0 BRA `(.L_x_46) ;  /* 0xfffffffc00b80947 */ /* 0x000fea000383ffff */
[----:B------:R-:W-:Y:S05]  /*2ea0*/  BSYNC.RECONVERGENT B1 ;  /* 0x0000000000017941 */ /* 0x000fea0003800200 */
.L_x_45:
[C---:B0-----:R-:W-:Y:S02]  /*2eb0*/  IADD3 R6, P0, PT, R17.reuse, R18, RZ ;  /* 0x0000001211067210 */ /* 0x041fe40007f1e0ff */
[C---:B------:R-:W-:Y:S02]  /*2ec0*/  IADD3 R12, P1, PT, R17.reuse, R0, RZ ;  /* 0x00000000110c7210 */ /* 0x040fe40007f3e0ff */
[----:B------:R-:W-:Y:S01]  /*2ed0*/  IADD3 R15, P2, PT, R17, R24, RZ ;  /* 0x00000018110f7210 */ /* 0x000fe20007f5e0ff */
[C---:B------:R-:W-:Y:S01]  /*2ee0*/  IMAD.X R7, R16.reuse, 0x1, R19, P0 ;  /* 0x0000000110077824 */ /* 0x040fe200000e0613 */
[----:B------:R-:W-:-:S03]  /*2ef0*/  IADD3.X R13, PT, PT, R16, R23, RZ, P1, !PT ;  /* 0x00000017100d7210 */ /* 0x000fc60000ffe4ff */
[----:B------:R-:W-:-:S08]  /*2f00*/  IMAD.X R16, R16, 0x1, R25, P2 ;  /* 0x0000000110107824 */ /* 0x000fd000010e0619 */
.L_x_44:
[----:B------:R-:W-:Y:S05]  /*2f10*/  BSYNC.RECONVERGENT B0 ;  /* 0x0000000000007941 */ /* 0x000fea0003800200 */
.L_x_43:
[----:B------:R-:W-:-:S04]  /*2f20*/  IADD3 R2, PT, PT, R5, R2, -R14 ;  /* 0x0000000205027210 */ /* 0x000fc80007ffe80e */
[----:B------:R-:W-:-:S13]  /*2f30*/  ISETP.GT.U32.AND P0, PT, R2, -0x4, PT ;  /* 0xfffffffc0200780c */ /* 0x000fda0003f04070 */
[----:B------:R-:W-:Y:S05]  /*2f40*/  @P0 EXIT ;  /* 0x000000000000094d */ /* 0x000fea0003800000 */
[----:B------:R-:W-:Y:S01]  /*2f50*/  HFMA2 R17, -RZ, RZ, 0, 0 ;  /* 0x00000000ff117431 */ /* 0x000fe200000001ff */
[C-C-:B------:R-:W-:Y:S01]  /*2f60*/  SHF.L.U64.HI R0, R8.reuse, 0x4, R9.reuse ;  /* 0x0000000408007819 */ /* 0x140fe20000010209 */
[----:B------:R-:W-:Y:S01]  /*2f70*/  IMAD.MOV.U32 R5, RZ, RZ, RZ ;  /* 0x000000ffff057224 */ /* 0x000fe200078e00ff */
[C---:B------:R-:W-:Y:S02]  /*2f80*/  SHF.L.U64.HI R9, R8.reuse, 0x2, R9 ;  /* 0x0000000208097819 */ /* 0x040fe40000010209 */
[----:B------:R-:W-:-:S07]  /*2f90*/  SHF.L.U32 R2, R8, 0x2, RZ ;  /* 0x0000000208027819 */ /* 0x000fce00000006ff */
.L_x_47:
[-C--:B------:R-:W-:Y:S02]  /*2fa0*/  IADD3 R26, P0, PT, R6, R5.reuse, RZ ;  /* 0x00000005061a7210 */ /* 0x080fe40007f1e0ff */
[----:B------:R-:W-:-:S03]  /*2fb0*/  IADD3 R28, P1, PT, R12, R5, RZ ;  /* 0x000000050c1c7210 */ /* 0x000fc60007f3e0ff */
[----:B0-----:R-:W-:Y:S01]  /*2fc0*/  IMAD.X R27, R7, 0x1, R17, P0 ;  /* 0x00000001071b7824 */ /* 0x001fe200000e0611 */
[-C--:B------:R-:W-:Y:S02]  /*2fd0*/  IADD3 R24, P0, PT, R26, R2.reuse, RZ ;  /* 0x000000021a187210 */ /* 0x080fe40007f1e0ff */
[----:B------:R-:W-:Y:S02]  /*2fe0*/  IADD3.X R29, PT, PT, R13, R17, RZ, P1, !PT ;  /* 0x000000110d1d7210 */ /* 0x000fe40000ffe4ff */
[----:B------:R0:W2:Y:S01]  /*2ff0*/  LDG.E.CONSTANT R20, desc[UR6][R26.64] ;  /* 0x000000061a147981 */ /* 0x0000a2000c1e9900 */
[----:B------:R-:W-:Y:S01]  /*3000*/  IADD3 R10, P1, PT, R28, R2, RZ ;  /* 0x000000021c0a7210 */ /* 0x000fe20007f3e0ff */
[----:B------:R-:W-:Y:S02]  /*3010*/  IMAD.X R25, R27, 0x1, R9, P0 ;  /* 0x000000011b197824 */ /* 0x000fe400000e0609 */
[----:B------:R-:W3:Y:S01]  /*3020*/  LDG.E.CONSTANT R28, desc[UR6][R28.64] ;  /* 0x000000061c1c7981 */ /* 0x000ee2000c1e9900 */
[----:B------:R-:W-:-:S02]  /*3030*/  IADD3.X R11, PT, PT, R29, R9, RZ, P1, !PT ;  /* 0x000000091d0b7210 */ /* 0x000fc40000ffe4ff */
[-C--:B------:R-:W-:Y:S02]  /*3040*/  IADD3 R18, P0, PT, R24, R2.reuse, RZ ;  /* 0x0000000218127210 */ /* 0x080fe40007f1e0ff */
[----:B------:R-:W4:Y:S01]  /*3050*/  LDG.E.CONSTANT R24, desc[UR6][R24.64] ;  /* 0x0000000618187981 */ /* 0x000f22000c1e9900 */
[-C--:B------:R-:W-:Y:S02]  /*3060*/  IADD3 R22, P1, PT, R10, R2.reuse, RZ ;  /* 0x000000020a167210 */ /* 0x080fe40007f3e0ff */
[--C-:B------:R-:W-:Y:S01]  /*3070*/  IMAD.X R19, R25, 0x1, R9.reuse, P0 ;  /* 0x0000000119137824 */ /* 0x100fe200000e0609 */
[----:B------:R-:W5:Y:S01]  /*3080*/  LDG.E.CONSTANT R33, desc[UR6][R10.64] ;  /* 0x000000060a217981 */ /* 0x000f62000c1e9900 */
[-C--:B0-----:R-:W-:Y:S02]  /*3090*/  IADD3 R26, P0, PT, R18, R2.reuse, RZ ;  /* 0x00000002121a7210 */ /* 0x081fe40007f1e0ff */
[----:B------:R-:W-:Y:S01]  /*30a0*/  IADD3.X R23, PT, PT, R11, R9, RZ, P1, !PT ;  /* 0x000000090b177210 */ /* 0x000fe20000ffe4ff */
[----:B------:R-:W5:Y:S01]  /*30b0*/  LDG.E.CONSTANT R18, desc[UR6][R18.64] ;  /* 0x0000000612127981 */ /* 0x000f62000c1e9900 */
[----:B------:R-:W-:Y:S01]  /*30c0*/  IADD3 R30, P1, PT, R22, R2, RZ ;  /* 0x00000002161e7210 */ /* 0x000fe20007f3e0ff */
[----:B------:R-:W-:-:S02]  /*30d0*/  IMAD.X R27, R19, 0x1, R9, P0 ;  /* 0x00000001131b7824 */ /* 0x000fc400000e0609 */
[----:B------:R-:W5:Y:S01]  /*30e0*/  LDG.E.CONSTANT R22, desc[UR6][R22.64] ;  /* 0x0000000616167981 */ /* 0x000f62000c1e9900 */
[----:B------:R-:W-:-:S03]  /*30f0*/  IADD3.X R31, PT, PT, R23, R9, RZ, P1, !PT ;  /* 0x00000009171f7210 */ /* 0x000fc60000ffe4ff */
[----:B------:R0:W5:Y:S04]  /*3100*/  LDG.E.CONSTANT R26, desc[UR6][R26.64] ;  /* 0x000000061a1a7981 */ /* 0x000168000c1e9900 */
[----:B------:R-:W5:Y:S01]  /*3110*/  LDG.E.CONSTANT R30, desc[UR6][R30.64] ;  /* 0x000000061e1e7981 */ /* 0x000f62000c1e9900 */
[----:B------:R-:W-:Y:S02]  /*3120*/  VIADD R3, R3, 0x4 ;  /* 0x0000000403037836 */ /* 0x000fe40000000000 */
[----:B--2---:R-:W-:-:S04]  /*3130*/  FADD R21, R20, R21 ;  /* 0x0000001514157221 */ /* 0x004fc80000000000 */
[----:B---3--:R-:W-:-:S04]  /*3140*/  FADD R21, R21, -R28 ;  /* 0x8000001c15157221 */ /* 0x008fc80000000000 */
[C---:B0-----:R-:W-:Y:S01]  /*3150*/  FMUL R27, R21.reuse, R4 ;  /* 0x00000004151b7220 */ /* 0x041fe20000400000 */
[----:B----4-:R-:W-:-:S04]  /*3160*/  FADD R24, R21, R24 ;  /* 0x0000001815187221 */ /* 0x010fc80000000000 */
[----:B-----5:R-:W-:Y:S01]  /*3170*/  FADD R33, R24, -R33 ;  /* 0x8000002118217221 */ /* 0x020fe20000000000 */
[-C--:B------:R-:W-:Y:S02]  /*3180*/  IADD3 R24, P0, PT, R15, R5.reuse, RZ ;  /* 0x000000050f187210 */ /* 0x080fe40007f1e0ff */
[----:B------:R-:W-:Y:S01]  /*3190*/  LEA R5, P1, R8, R5, 0x4 ;  /* 0x0000000508057211 */ /* 0x000fe200078220ff */
[C---:B------:R-:W-:Y:S01]  /*31a0*/  FADD R11, R33.reuse, R18 ;  /* 0x00000012210b7221 */ /* 0x040fe20000000000 */
[----:B------:R-:W-:Y:S01]  /*31b0*/  FMUL R33, R33, R4 ;  /* 0x0000000421217220 */ /* 0x000fe20000400000 */
[----:B------:R-:W-:Y:S01]  /*31c0*/  IMAD.X R25, R16, 0x1, R17, P0 ;  /* 0x0000000110197824 */ /* 0x000fe200000e0611 */
[----:B------:R-:W-:Y:S01]  /*31d0*/  IADD3 R10, P0, PT, R24, R2, RZ ;  /* 0x00000002180a7210 */ /* 0x000fe20007f1e0ff */
[----:B------:R-:W-:Y:S01]  /*31e0*/  FADD R29, R11, -R22 ;  /* 0x800000160b1d7221 */ /* 0x000fe20000000000 */
[----:B------:R-:W-:Y:S02]  /*31f0*/  IADD3.X R17, PT, PT, R17, R0, RZ, P1, !PT ;  /* 0x0000000011117210 */ /* 0x000fe40000ffe4ff */
[----:B------:R-:W-:Y:S01]  /*3200*/  IADD3.X R11, PT, PT, R25, R9, RZ, P0, !PT ;  /* 0x00000009190b7210 */ /* 0x000fe200007fe4ff */
[C---:B------:R-:W-:Y:S01]  /*3210*/  FADD R21, R29.reuse, R26 ;  /* 0x0000001a1d157221 */ /* 0x040fe20000000000 */
[----:B------:R-:W-:Y:S01]  /*3220*/  IADD3 R18, P0, PT, R10, R2, RZ ;  /* 0x000000020a127210 */ /* 0x000fe20007f1e0ff */
[----:B------:R-:W-:Y:S01]  /*3230*/  FMUL R29, R29, R4 ;  /* 0x000000041d1d7220 */ /* 0x000fe20000400000 */
[----:B------:R0:W-:Y:S01]  /*3240*/  STG.E desc[UR6][R24.64], R27 ;  /* 0x0000001b18007986 */ /* 0x0001e2000c101906 */
[----:B------:R-:W-:-:S02]  /*3250*/  FADD R21, R21, -R30 ;  /* 0x8000001e15157221 */ /* 0x000fc40000000000 */
[----:B------:R-:W-:Y:S01]  /*3260*/  IMAD.X R19, R11, 0x1, R9, P0 ;  /* 0x000000010b137824 */ /* 0x000fe200000e0609 */
[----:B------:R-:W-:Y:S01]  /*3270*/  IADD3 R22, P0, PT, R18, R2, RZ ;  /* 0x0000000212167210 */ /* 0x000fe20007f1e0ff */
[----:B------:R-:W-:Y:S01]  /*3280*/  FMUL R31, R21, R4 ;  /* 0x00000004151f7220 */ /* 0x000fe20000400000 */
[----:B------:R0:W-:Y:S02]  /*3290*/  STG.E desc[UR6][R10.64], R33 ;  /* 0x000000210a007986 */ /* 0x0001e4000c101906 */
[----:B------:R-:W-:Y:S02]  /*32a0*/  IADD3.X R23, PT, PT, R19, R9, RZ, P0, !PT ;  /* 0x0000000913177210 */ /* 0x000fe400007fe4ff */
[----:B------:R0:W-:Y:S01]  /*32b0*/  STG.E desc[UR6][R18.64], R29 ;  /* 0x0000001d12007986 */ /* 0x0001e2000c101906 */
[----:B------:R-:W-:-:S03]  /*32c0*/  ISETP.GE.AND P0, PT, R3, R14, PT ;  /* 0x0000000e0300720c */ /* 0x000fc60003f06270 */
[----:B------:R0:W-:Y:S10]  /*32d0*/  STG.E desc[UR6][R22.64], R31 ;  /* 0x0000001f16007986 */ /* 0x0001f4000c101906 */
[----:B------:R-:W-:Y:S05]  /*32e0*/  @!P0 BRA `(.L_x_47) ;  /* 0xfffffffc002c8947 */ /* 0x000fea000383ffff */
[----:B------:R-:W-:Y:S05]  /*32f0*/  EXIT ;  /* 0x000000000000794d */ /* 0x000fea0003800000 */
        .weak           $__internal_0_$__cuda_sm20_rcp_rn_f32_slowpath
        .type           $__internal_0_$__cuda_sm20_rcp_rn_f32_slowpath,@function
        .size           $__internal_0_$__cuda_sm20_rcp_rn_f32_slowpath,(.L_x_142 - $__internal_0_$__cuda_sm20_rcp_rn_f32_slowpath)
$__internal_0_$__cuda_sm20_rcp_rn_f32_slowpath:
[----:B------:R-:W-:-:S05]  /*3300*/  IMAD.SHL.U32 R5, R4, 0x2, RZ ;  /* 0x0000000204057824 */ /* 0x000fca00078e00ff */
[----:B------:R-:W-:-:S04]  /*3310*/  SHF.R.U32.HI R5, RZ, 0x18, R5 ;  /* 0x00000018ff057819 */ /* 0x000fc80000011605 */
[----:B------:R-:W-:-:S13]  /*3320*/  ISETP.NE.U32.AND P0, PT, R5, RZ, PT ;  /* 0x000000ff0500720c */ /* 0x000fda0003f05070 */
[----:B------:R-:W-:Y:S05]  /*3330*/  @P0 BRA `(.L_x_48) ;  /* 0x00000000002c0947 */ /* 0x000fea0003800000 */
[----:B------:R-:W-:-:S04]  /*3340*/  SHF.L.U32 R5, R4, 0x1, RZ ;  /* 0x0000000104057819 */ /* 0x000fc800000006ff */
[----:B------:R-:W-:-:S13]  /*3350*/  ISETP.NE.AND P0, PT, R5, RZ, PT ;  /* 0x000000ff0500720c */ /* 0x000fda0003f05270 */
[----:B------:R2:W3:Y:S01]  /*3360*/  @!P0 MUFU.RCP R5, R4 ;  /* 0x0000000400058308 */ /* 0x0004e20000001000 */
[----:B------:R-:W-:Y:S05]  /*3370*/  @!P0 BRA `(.L_x_49) ;  /* 0x0000000000a48947 */ /* 0x000fea0003800000 */
[----:B------:R-:W-:-:S04]  /*3380*/  FFMA R9, R4, 1.84467440737095516160e+19, RZ ;  /* 0x5f80000004097823 */ /* 0x000fc800000000ff */
[----:B--2---:R-:W3:Y:S02]  /*3390*/  MUFU.RCP R4, R9 ;  /* 0x0000000900047308 */ /* 0x004ee40000001000 */
[----:B---3--:R-:W-:-:S04]  /*33a0*/  FFMA R5, R9, R4, -1 ;  /* 0xbf80000009057423 */ /* 0x008fc80000000004 */
[----:B------:R-:W-:-:S04]  /*33b0*/  FADD.FTZ R5, -R5, -RZ ;  /* 0x800000ff05057221 */ /* 0x000fc80000010100 */
[----:B------:R-:W-:-:S04]  /*33c0*/  FFMA R4, R4, R5, R4 ;  /* 0x0000000504047223 */ /* 0x000fc80000000004 */
[----:B------:R-:W-:Y:S01]  /*33d0*/  FFMA R5, R4, 1.84467440737095516160e+19, RZ ;  /* 0x5f80000004057823 */ /* 0x000fe200000000ff */
[----:B------:R-:W-:Y:S06]  /*33e0*/  BRA `(.L_x_49) ;  /* 0x0000000000887947 */ /* 0x000fec0003800000 */
.L_x_48:
[----:B------:R-:W-:-:S05]  /*33f0*/  VIADD R9, R5, 0xffffff03 ;  /* 0xffffff0305097836 */ /* 0x000fca0000000000 */
[----:B------:R-:W-:-:S13]  /*3400*/  ISETP.GT.U32.AND P0, PT, R9, 0x1, PT ;  /* 0x000000010900780c */ /* 0x000fda0003f04070 */
[----:B------:R-:W-:Y:S05]  /*3410*/  @P0 BRA `(.L_x_50) ;  /* 0x0000000000780947 */ /* 0x000fea0003800000 */
[----:B------:R-:W-:Y:S01]  /*3420*/  LOP3.LUT R10, R4, 0x7fffff, RZ, 0xc0, !PT ;  /* 0x007fffff040a7812 */ /* 0x000fe200078ec0ff */
[----:B------:R-:W-:Y:S01]  /*3430*/  VIADD R5, R5, 0xffffff04 ;  /* 0xffffff0405057836 */ /* 0x000fe20000000000 */
[----:B------:R-:W-:Y:S02]  /*3440*/  MOV R14, 0x3 ;  /* 0x00000003000e7802 */ /* 0x000fe40000000f00 */
[----:B------:R-:W-:Y:S02]  /*3450*/  LOP3.LUT R10, R10, 0x3f800000, RZ, 0xfc, !PT ;  /* 0x3f8000000a0a7812 */ /* 0x000fe400078efcff */
[----:B------:R-:W-:Y:S02]  /*3460*/  SHF.L.U32 R15, R14, R9, RZ ;  /* 0x000000090e0f7219 */ /* 0x000fe400000006ff */
[----:B------:R-:W0:Y:S02]  /*3470*/  MUFU.RCP R11, R10 ;  /* 0x0000000a000b7308 */ /* 0x000e240000001000 */
[----:B0-----:R-:W-:-:S04]  /*3480*/  FFMA R12, R10, R11, -1 ;  /* 0xbf8000000a0c7423 */ /* 0x001fc8000000000b */
[----:B------:R-:W-:-:S04]  /*3490*/  FADD.FTZ R12, -R12, -RZ ;  /* 0x800000ff0c0c7221 */ /* 0x000fc80000010100 */
[CCC-:B------:R-:W-:Y:S01]  /*34a0*/  FFMA.RM R13, R11.reuse, R12.reuse, R11.reuse ;  /* 0x0000000c0b0d7223 */ /* 0x1c0fe2000000400b */
[----:B------:R-:W-:-:S04]  /*34b0*/  FFMA.RP R12, R11, R12, R11 ;  /* 0x0000000c0b0c7223 */ /* 0x000fc8000000800b */
[C---:B------:R-:W-:Y:S02]  /*34c0*/  LOP3.LUT R11, R13.reuse, 0x7fffff, RZ, 0xc0, !PT ;  /* 0x007fffff0d0b7812 */ /* 0x040fe400078ec0ff */
[----:B------:R-:W-:Y:S02]  /*34d0*/  FSETP.NEU.FTZ.AND P0, PT, R13, R12, PT ;  /* 0x0000000c0d00720b */ /* 0x000fe40003f1d000 */
[----:B------:R-:W-:Y:S02]  /*34e0*/  LOP3.LUT R12, R11, 0x800000, RZ, 0xfc, !PT ;  /* 0x008000000b0c7812 */ /* 0x000fe400078efcff */
[----:B------:R-:W-:Y:S02]  /*34f0*/  SEL R11, RZ, 0xffffffff, !P0 ;  /* 0xffffffffff0b7807 */ /* 0x000fe40004000000 */
[----:B------:R-:W-:Y:S02]  /*3500*/  LOP3.LUT R10, R15, R12, RZ, 0xc0, !PT ;  /* 0x0000000c0f0a7212 */ /* 0x000fe400078ec0ff */
[----:B------:R-:W-:Y:S01]  /*3510*/  SHF.R.U32.HI R5, RZ, R5, R12 ;  /* 0x00000005ff057219 */ /* 0x000fe2000001160c */
[----:B------:R-:W-:Y:S01]  /*3520*/  IMAD.MOV R11, RZ, RZ, -R11 ;  /* 0x000000ffff0b7224 */ /* 0x000fe200078e0a0b */
[----:B------:R-:W-:-:S04]  /*3530*/  SHF.R.U32.HI R10, RZ, R9, R10 ;  /* 0x00000009ff0a7219 */ /* 0x000fc8000001160a */
[----:B------:R-:W-:Y:S02]  /*3540*/  LOP3.LUT P1, RZ, R11, R9, R12, 0xf8, !PT ;  /* 0x000000090bff7212 */ /* 0x000fe4000782f80c */
[C---:B------:R-:W-:Y:S02]  /*3550*/  LOP3.LUT P0, RZ, R10.reuse, 0x1, RZ, 0xc0, !PT ;  /* 0x000000010aff7812 */ /* 0x040fe4000780c0ff */
[----:B------:R-:W-:-:S04]  /*3560*/  LOP3.LUT P2, RZ, R10, 0x2, RZ, 0xc0, !PT ;  /* 0x000000020aff7812 */ /* 0x000fc8000784c0ff */
[----:B------:R-:W-:Y:S02]  /*3570*/  PLOP3.LUT P0, PT, P0, P1, P2, 0xe0, 0x0 ;  /* 0x000000000000781c */ /* 0x000fe40000703c20 */
[----:B------:R-:W-:Y:S02]  /*3580*/  LOP3.LUT P1, RZ, R4, 0x7fffff, RZ, 0xc0, !PT ;  /* 0x007fffff04ff7812 */ /* 0x000fe4000782c0ff */
[----:B------:R-:W-:-:S04]  /*3590*/  SEL R9, RZ, 0x1, !P0 ;  /* 0x00000001ff097807 */ /* 0x000fc80004000000 */
[----:B------:R-:W-:-:S04]  /*35a0*/  IADD3 R9, PT, PT, -R9, RZ, RZ ;  /* 0x000000ff09097210 */ /* 0x000fc80007ffe1ff */
[----:B------:R-:W-:-:S13]  /*35b0*/  ISETP.GE.AND P0, PT, R9, RZ, PT ;  /* 0x000000ff0900720c */ /* 0x000fda0003f06270 */
[----:B------:R-:W-:-:S05]  /*35c0*/  @!P0 IADD3 R5, PT, PT, R5, 0x1, RZ ;  /* 0x0000000105058810 */ /* 0x000fca0007ffe0ff */
[----:B------:R-:W-:-:S05]  /*35d0*/  @!P1 IMAD.SHL.U32 R5, R5, 0x2, RZ ;  /* 0x0000000205059824 */ /* 0x000fca00078e00ff */
[----:B------:R-:W-:Y:S01]  /*35e0*/  LOP3.LUT R5, R5, 0x80000000, R4, 0xf8, !PT ;  /* 0x8000000005057812 */ /* 0x000fe200078ef804 */
[----:B------:R-:W-:Y:S06]  /*35f0*/  BRA `(.L_x_49) ;  /* 0x0000000000047947 */ /* 0x000fec0003800000 */
.L_x_50:
[----:B------:R0:W1:Y:S02]  /*3600*/  MUFU.RCP R5, R4 ;  /* 0x0000000400057308 */ /* 0x0000640000001000 */
.L_x_49:
[----:B-1-3--:R-:W-:Y:S01]  /*3610*/  MOV R9, R5 ;  /* 0x0000000500097202 */ /* 0x00afe20000000f00 */
[----:B------:R-:W-:Y:S02]  /*3620*/  HFMA2 R5, -RZ, RZ, 0, 0 ;  /* 0x00000000ff057431 */ /* 0x000fe400000001ff */
[----:B0-2---:R-:W-:-:S04]  /*3630*/  IMAD.MOV.U32 R4, RZ, RZ, R6 ;  /* 0x000000ffff047224 */ /* 0x005fc800078e0006 */
[----:B------:R-:W-:Y:S05]  /*3640*/  RET.REL.NODEC R4 `(sma_many_series_one_param_f32) ;  /* 0xffffffc8046c7950 */ /* 0x000fea0003c3ffff */
.L_x_51:
[----:B------:R-:W-:-:S00]  /*3650*/  BRA `(.L_x_51) ;  /* 0xfffffffc00fc7947 */ /* 0x000fc0000383ffff */
[----:B------:R-:W-:-:S00]  /*3660*/  NOP ;  /* 0x0000000000007918 */ /* 0x000fc00000000000 */
        /* <DEDUP_REMOVED lines=9> */
.L_x_142:


//--------------------- .text.sma_batch_f32       --------------------------
	.section	.text.sma_batch_f32,"ax",@progbits
	.align	128
        .global         sma_batch_f32
        .type           sma_batch_f32,@function
        .size           sma_batch_f32,(.L_x_143 - sma_batch_f32)
        .other          sma_batch_f32,@"STO_CUDA_ENTRY STV_DEFAULT"
sma_batch_f32:
.text.sma_batch_f32:
[----:B------:R-:W-:Y:S01]  /*0000*/  LDC R1, c[0x0][0x37c] ;  /* 0x0000df00ff017b82 */ /* 0x000fe20000000800 */
[----:B------:R-:W0:Y:S07]  /*0010*/  S2R R3, SR_TID.X ;  /* 0x0000000000037919 */ /* 0x000e2e0000002100 */
[----:B------:R-:W0:Y:S01]  /*0020*/  S2UR UR4, SR_CTAID.X ;  /* 0x00000000000479c3 */ /* 0x000e220000002500 */
[----:B------:R-:W1:Y:S07]  /*0030*/  LDCU UR5, c[0x0][0x394] ;  /* 0x00007280ff0577ac */ /* 0x000e6e0008000800 */
[----:B------:R-:W0:Y:S02]  /*0040*/  LDC R0, c[0x0][0x360] ;  /* 0x0000d800ff007b82 */ /* 0x000e240000000800 */
[----:B0-----:R-:W-:-:S05]  /*0050*/  IMAD R0, R0, UR4, R3 ;  /* 0x0000000400007c24 */ /* 0x001fca000f8e0203 */
[----:B-1----:R-:W-:-:S13]  /*0060*/  ISETP.GE.AND P0, PT, R0, UR5, PT ;  /* 0x0000000500007c0c */ /* 0x002fda000bf06270 */
[----:B------:R-:W-:Y:S05]  /*0070*/  @P0 EXIT ;  /* 0x000000000000094d */ /* 0x000fea0003800000 */
[----:B------:R-:W0:Y:S01]  /*0080*/  LDC.64 R10, c[0x0][0x388] ;  /* 0x0000e200ff0a7b82 */ /* 0x000e220000000a00 */
[----:B------:R-:W1:Y:S01]  /*0090*/  LDCU.64 UR4, c[0x0][0x358] ;  /* 0x00006b00ff0477ac */ /* 0x000e620008000a00 */
[----:B------:R-:W2:Y:S06]  /*00a0*/  LDCU.64 UR6, c[0x0][0x3a0] ;  /* 0x00007400ff0677ac */ /* 0x000eac0008000a00 */
[----:B------:R-:W3:Y:S08]  /*00b0*/  LDC R8, c[0x0][0x398] ;  /* 0x0000e600ff087b82 */ /* 0x000ef00000000800 */
[----:B------:R-:W4:Y:S01]  /*00c0*/  LDC R7, c[0x0][0x390] ;  /* 0x0000e400ff077b82 */ /* 0x000f220000000800 */
[----:B0-----:R-:W-:-:S06]  /*00d0*/  IMAD.WIDE R10, R0, 0x4, R10 ;  /* 0x00000004000a7825 */ /* 0x001fcc00078e020a */
[----:B-1----:R-:W5:Y:S01]  /*00e0*/  LDG.E.CONSTANT R10, desc[UR4][R10.64] ;  /* 0x000000040a0a7981 */ /* 0x002f62000c1e9900 */
[C---:B---3--:R-:W-:Y:S02]  /*00f0*/  ISETP.GT.AND P0, PT, R8.reuse, -0x1, PT ;  /* 0xffffffff0800780c */ /* 0x048fe40003f04270 */
[-C--:B----4-:R-:W-:Y:S01]  /*0100*/  ISETP.LT.AND P2, PT, R8, R7.reuse, PT ;  /* 0x000000070800720c */ /* 0x090fe20003f41270 */
[----:B------:R-:W-:-:S04]  /*0110*/  IMAD R14, R0, R7, RZ ;  /* 0x00000007000e7224 */ /* 0x000fc800078e02ff */
[----:B------:R-:W-:-:S03]  /*0120*/  IMAD.WIDE R14, R14, 0x4, RZ ;  /* 0x000000040e0e7825 */ /* 0x000fc600078e02ff */
[----:B--2---:R-:W-:-:S04]  /*0130*/  IADD3 R4, P1, PT, R14, UR6, RZ ;  /* 0x000000060e047c10 */ /* 0x004fc8000ff3e0ff */
[----:B------:R-:W-:Y:S02]  /*0140*/  IADD3.X R5, PT, PT, R15, UR7, RZ, P1, !PT ;  /* 0x000000070f057c10 */ /* 0x000fe40008ffe4ff */
[----:B-----5:R-:W-:-:S04]  /*0150*/  ISETP.GT.AND P0, PT, R10, RZ, P0 ;  /* 0x000000ff0a00720c */ /* 0x020fc80000704270 */
[----:B------:R-:W-:-:S13]  /*0160*/  ISETP.LE.AND P0, PT, R10, R7, P0 ;  /* 0x000000070a00720c */ /* 0x000fda0000703270 */
[----:B------:R-:W-:Y:S05]  /*0170*/  @P0 BRA P2, `(.L_x_52) ;  /* 0x0000000400380947 */ /* 0x000fea0001000000 */
[----:B------:R-:W-:-:S13]  /*0180*/  ISETP.GE.AND P0, PT, R7, 0x1, PT ;  /* 0x000000010700780c */ /* 0x000fda0003f06270 */
[----:B------:R-:W-:Y:S05]  /*0190*/  @!P0 EXIT ;  /* 0x000000000000894d */ /* 0x000fea0003800000 */
[C---:B------:R-:W-:Y:S01]  /*01a0*/  ISETP.GE.U32.AND P0, PT, R7.reuse, 0x10, PT ;  /* 0x000000100700780c */ /* 0x040fe20003f06070 */
[----:B------:R-:W-:Y:S01]  /*01b0*/  HFMA2 R9, -RZ, RZ, 0, 0 ;  /* 0x00000000ff097431 */ /* 0x000fe200000001ff */
[----:B------:R-:W-:-:S04]  /*01c0*/  LOP3.LUT R8, R7, 0xf, RZ, 0xc0, !PT ;  /* 0x0000000f07087812 */ /* 0x000fc800078ec0ff */
[----:B------:R-:W-:-:S07]  /*01d0*/  ISETP.NE.AND P1, PT, R8, RZ, PT ;  /* 0x000000ff0800720c */ /* 0x000fce0003f25270 */
[----:B------:R-:W-:Y:S06]  /*01e0*/  @!P0 BRA `(.L_x_53) ;  /* 0x0000000000708947 */ /* 0x000fec0003800000 */
[----:B------:R-:W-:Y:S02]  /*01f0*/  IADD3 R6, P0, PT, R4, 0x20, RZ ;  /* 0x0000002004067810 */ /* 0x000fe40007f1e0ff */
[----:B------:R-:W-:Y:S02]  /*0200*/  LOP3.LUT R9, R7, 0x7ffffff0, RZ, 0xc0, !PT ;  /* 0x7ffffff007097812 */ /* 0x000fe400078ec0ff */
[----:B------:R-:W-:Y:S01]  /*0210*/  MOV R13, 0x7fffffff ;  /* 0x7fffffff000d7802 */ /* 0x000fe20000000f00 */
[----:B------:R-:W-:Y:S01]  /*0220*/  IMAD.X R11, RZ, RZ, R5, P0 ;  /* 0x000000ffff0b7224 */ /* 0x000fe200000e0605 */
[----:B------:R-:W-:-:S07]  /*0230*/  IADD3 R0, PT, PT, -R9, RZ, RZ ;  /* 0x000000ff09007210 */ /* 0x000fce0007ffe1ff */
.L_x_54:
[----:B0-----:R-:W-:Y:S01]  /*0240*/  IMAD.MOV.U32 R2, RZ, RZ, R6 ;  /* 0x000000ffff027224 */ /* 0x001fe200078e0006 */
[----:B------:R-:W-:Y:S01]  /*0250*/  MOV R3, R11 ;  /* 0x0000000b00037202 */ /* 0x000fe20000000f00 */
[----:B------:R-:W-:-:S03]  /*0260*/  VIADD R0, R0, 0x10 ;  /* 0x0000001000007836 */ /* 0x000fc60000000000 */
[----:B------:R-:W-:Y:S01]  /*0270*/  IADD3 R6, P2, PT, R2, 0x40, RZ ;  /* 0x0000004002067810 */ /* 0x000fe20007f5e0ff */
[----:B------:R0:W-:Y:S01]  /*0280*/  STG.E desc[UR4][R2.64+-0x20], R13 ;  /* 0xffffe00d02007986 */ /* 0x0001e2000c101904 */
[----:B------:R-:W-:Y:S02]  /*0290*/  ISETP.NE.AND P0, PT, R0, RZ, PT ;  /* 0x000000ff0000720c */ /* 0x000fe40003f05270 */
[----:B------:R-:W-:Y:S01]  /*02a0*/  IADD3.X R11, PT, PT, RZ, R3, RZ, P2, !PT ;  /* 0x00000003ff0b7210 */ /* 0x000fe200017fe4ff */
[----:B------:R0:W-:Y:S04]  /*02b0*/  STG.E desc[UR4][R2.64+-0x1c], R13 ;  /* 0xffffe40d02007986 */ /* 0x0001e8000c101904 */
        /* <DEDUP_REMOVED lines=13> */
[----:B------:R0:W-:Y:S01]  /*0390*/  STG.E desc[UR4][R2.64+0x1c], R13 ;  /* 0x00001c0d02007986 */ /* 0x0001e2000c101904 */
[----:B------:R-:W-:Y:S05]  /*03a0*/  @P0 BRA `(.L_x_54) ;  /* 0xfffffffc00a40947 */ /* 0x000fea000383ffff */
.L_x_53:
[----:B------:R-:W-:Y:S05]  /*03b0*/  @!P1 EXIT ;  /* 0x000000000000994d */ /* 0x000fea0003800000 */
[----:B------:R-:W-:Y:S02]  /*03c0*/  ISETP.GE.U32.AND P0, PT, R8, 0x8, PT ;  /* 0x000000080800780c */ /* 0x000fe40003f06070 */
[----:B------:R-:W-:-:S04]  /*03d0*/  LOP3.LUT R0, R7, 0x7, RZ, 0xc0, !PT ;  /* 0x0000000707007812 */ /* 0x000fc800078ec0ff */
[----:B------:R-:W-:-:S07]  /*03e0*/  ISETP.NE.AND P1, PT, R0, RZ, PT ;  /* 0x000000ff0000720c */ /* 0x000fce0003f25270 */
[----:B------:R-:W-:Y:S06]  /*03f0*/  @!P0 BRA `(.L_x_55) ;  /* 0x00000000002c8947 */ /* 0x000fec0003800000 */
[----:B------:R-:W-:Y:S02]  /*0400*/  IMAD.MOV.U32 R11, RZ, RZ, 0x7fffffff ;  /* 0x7fffffffff0b7424 */ /* 0x000fe400078e00ff */
[C---:B0-----:R-:W-:Y:S01]  /*0410*/  IMAD.WIDE.U32 R2, R9.reuse, 0x4, R4 ;  /* 0x0000000409027825 */ /* 0x041fe200078e0004 */
[----:B------:R-:W-:-:S04]  /*0420*/  IADD3 R9, PT, PT, R9, 0x8, RZ ;  /* 0x0000000809097810 */ /* 0x000fc80007ffe0ff */
[----:B------:R1:W-:Y:S04]  /*0430*/  STG.E desc[UR4][R2.64], R11 ;  /* 0x0000000b02007986 */ /* 0x0003e8000c101904 */
[----:B------:R1:W-:Y:S04]  /*0440*/  STG.E desc[UR4][R2.64+0x4], R11 ;  /* 0x0000040b02007986 */ /* 0x0003e8000c101904 */
[----:B------:R1:W-:Y:S04]  /*0450*/  STG.E desc[UR4][R2.64+0x8], R11 ;  /* 0x0000080b02007986 */ /* 0x0003e8000c101904 */
[----:B------:R1:W-:Y:S04]  /*0460*/  STG.E desc[UR4][R2.64+0xc], R11 ;  /* 0x00000c0b02007986 */ /* 0x0003e8000c101904 */
[----:B------:R1:W-:Y:S04]  /*0470*/  STG.E desc[UR4][R2.64+0x10], R11 ;  /* 0x0000100b02007986 */ /* 0x0003e8000c101904 */
[----:B------:R1:W-:Y:S04]  /*0480*/  STG.E desc[UR4][R2.64+0x14], R11 ;  /* 0x0000140b02007986 */ /* 0x0003e8000c101904 */
[----:B------:R1:W-:Y:S04]  /*0490*/  STG.E desc[UR4][R2.64+0x18], R11 ;  /* 0x0000180b02007986 */ /* 0x0003e8000c101904 */
[----:B------:R1:W-:Y:S02]  /*04a0*/  STG.E desc[UR4][R2.64+0x1c], R11 ;  /* 0x00001c0b02007986 */ /* 0x0003e4000c101904 */
.L_x_55:
[----:B------:R-:W-:Y:S05]  /*04b0*/  @!P1 EXIT ;  /* 0x000000000000994d */ /* 0x000fea0003800000 */
[----:B------:R-:W-:Y:S02]  /*04c0*/  ISETP.GE.U32.AND P0, PT, R0, 0x4, PT ;  /* 0x000000040000780c */ /* 0x000fe40003f06070 */
[----:B------:R-:W-:-:S04]  /*04d0*/  LOP3.LUT R7, R7, 0x3, RZ, 0xc0, !PT ;  /* 0x0000000307077812 */ /* 0x000fc800078ec0ff */
[----:B------:R-:W-:-:S07]  /*04e0*/  ISETP.NE.AND P1, PT, R7, RZ, PT ;  /* 0x000000ff0700720c */ /* 0x000fce0003f25270 */
[----:B------:R-:W-:Y:S06]  /*04f0*/  @!P0 BRA `(.L_x_56) ;  /* 0x00000000001c8947 */ /* 0x000fec0003800000 */
[C---:B------:R-:W-:Y:S01]  /*0500*/  IMAD.WIDE.U32 R4, R9.reuse, 0x4, R4 ;  /* 0x0000000409047825 */ /* 0x040fe200078e0004 */
[----:B------:R-:W-:-:S03]  /*0510*/  IADD3 R9, PT, PT, R9, 0x4, RZ ;  /* 0x0000000409097810 */ /* 0x000fc60007ffe0ff */
[----:B01----:R-:W-:-:S05]  /*0520*/  IMAD.MOV.U32 R3, RZ, RZ, 0x7fffffff ;  /* 0x7fffffffff037424 */ /* 0x003fca00078e00ff */
[----:B------:R2:W-:Y:S04]  /*0530*/  STG.E desc[UR4][R4.64], R3 ;  /* 0x0000000304007986 */ /* 0x0005e8000c101904 */
[----:B------:R2:W-:Y:S04]  /*0540*/  STG.E desc[UR4][R4.64+0x4], R3 ;  /* 0x0000040304007986 */ /* 0x0005e8000c101904 */
[----:B------:R2:W-:Y:S04]  /*0550*/  STG.E desc[UR4][R4.64+0x8], R3 ;  /* 0x0000080304007986 */ /* 0x0005e8000c101904 */
[----:B------:R2:W-:Y:S02]  /*0560*/  STG.E desc[UR4][R4.64+0xc], R3 ;  /* 0x00000c0304007986 */ /* 0x0005e4000c101904 */
.L_x_56:
[----:B------:R-:W-:Y:S05]  /*0570*/  @!P1 EXIT ;  /* 0x000000000000994d */ /* 0x000fea0003800000 */
[----:B------:R-:W-:Y:S01]  /*0580*/  IMAD.WIDE.U32 R14, R9, 0x4, R14 ;  /* 0x00000004090e7825 */ /* 0x000fe200078e000e */
[----:B--2---:R-:W-:-:S03]  /*0590*/  MOV R5, 0x7fffffff ;  /* 0x7fffffff00057802 */ /* 0x004fc60000000f00 */
[----:B------:R-:W-:Y:S01]  /*05a0*/  IMAD.MOV R7, RZ, RZ, -R7 ;  /* 0x000000ffff077224 */ /* 0x000fe200078e0a07 */
[----:B------:R-:W-:-:S04]  /*05b0*/  IADD3 R0, P0, PT, R14, UR6, RZ ;  /* 0x000000060e007c10 */ /* 0x000fc8000ff1e0ff */
[----:B01----:R-:W-:-:S09]  /*05c0*/  IADD3.X R3, PT, PT, R15, UR7, RZ, P0, !PT ;  /* 0x000000070f037c10 */ /* 0x003fd200087fe4ff */
.L_x_57:
[----:B------:R-:W-:Y:S01]  /*05d0*/  VIADD R7, R7, 0x1 ;  /* 0x0000000107077836 */ /* 0x000fe20000000000 */
[----:B------:R-:W-:Y:S02]  /*05e0*/  MOV R2, R0 ;  /* 0x0000000000027202 */ /* 0x000fe40000000f00 */
[----:B------:R-:W-:Y:S02]  /*05f0*/  IADD3 R0, P1, PT, R0, 0x4, RZ ;  /* 0x0000000400007810 */ /* 0x000fe40007f3e0ff */
[----:B------:R-:W-:Y:S01]  /*0600*/  ISETP.NE.AND P0, PT, R7, RZ, PT ;  /* 0x000000ff0700720c */ /* 0x000fe20003f05270 */
[----:B------:R0:W-:Y:S02]  /*0610*/  STG.E desc[UR4][R2.64], R5 ;  /* 0x0000000502007986 */ /* 0x0001e4000c101904 */
[----:B------:R-:W-:-:S10]  /*0620*/  IMAD.X R4, RZ, RZ, R3, P1 ;  /* 0x000000ffff047224 */ /* 0x000fd400008e0603 */
[----:B0-----:R-:W-:Y:S05]  /*0630*/  @!P0 EXIT ;  /* 0x000000000000894d */ /* 0x001fea0003800000 */
[----:B------:R-:W-:Y:S01]  /*0640*/  MOV R3, R4 ;  /* 0x0000000400037202 */ /* 0x000fe20000000f00 */
[----:B------:R-:W-:Y:S06]  /*0650*/  BRA `(.L_x_57) ;  /* 0xfffffffc00dc7947 */ /* 0x000fec000383ffff */
.L_x_52:
[----:B------:R-:W-:-:S05]  /*0660*/  IMAD.IADD R3, R7, 0x1, -R8 ;  /* 0x0000000107037824 */ /* 0x000fca00078e0a08 */
[----:B------:R-:W-:-:S13]  /*0670*/  ISETP.GE.AND P0, PT, R3, R10, PT ;  /* 0x0000000a0300720c */ /* 0x000fda0003f06270 */
[----:B------:R-:W-:Y:S05]  /*0680*/  @P0 BRA `(.L_x_58) ;  /* 0x0000000400380947 */ /* 0x000fea0003800000 */
[----:B------:R-:W-:-:S13]  /*0690*/  ISETP.GE.AND P0, PT, R7, 0x1, PT ;  /* 0x000000010700780c */ /* 0x000fda0003f06270 */
[----:B------:R-:W-:Y:S05]  /*06a0*/  @!P0 EXIT ;  /* 0x000000000000894d */ /* 0x000fea0003800000 */
[C---:B------:R-:W-:Y:S01]  /*06b0*/  ISETP.GE.U32.AND P0, PT, R7.reuse, 0x10, PT ;  /* 0x000000100700780c */ /* 0x040fe20003f06070 */
[----:B------:R-:W-:Y:S01]  /*06c0*/  HFMA2 R9, -RZ, RZ, 0, 0 ;  /* 0x00000000ff097431 */ /* 0x000fe200000001ff */
[----:B------:R-:W-:-:S04]  /*06d0*/  LOP3.LUT R8, R7, 0xf, RZ, 0xc0, !PT ;  /* 0x0000000f07087812 */ /* 0x000fc800078ec0ff */
[----:B------:R-:W-:-:S07]  /*06e0*/  ISETP.NE.AND P2, PT, R8, RZ, PT ;  /* 0x000000ff0800720c */ /* 0x000fce0003f45270 */
[----:B------:R-:W-:Y:S06]  /*06f0*/  @!P0 BRA `(.L_x_59) ;  /* 0x0000000000708947 */ /* 0x000fec0003800000 */
[----:B------:R-:W-:Y:S01]  /*0700*/  LOP3.LUT R9, R7, 0x7ffffff0, RZ, 0xc0, !PT ;  /* 0x7ffffff007097812 */ /* 0x000fe200078ec0ff */
[----:B------:R-:W-:Y:S01]  /*0710*/  IMAD.MOV.U32 R13, RZ, RZ, 0x7fffffff ;  /* 0x7fffffffff0d7424 */ /* 0x000fe200078e00ff */
[----:B------:R-:W-:-:S03]  /*0720*/  IADD3 R6, P0, PT, R4, 0x20, RZ ;  /* 0x0000002004067810 */ /* 0x000fc60007f1e0ff */
[----:B------:R-:W-:Y:S01]  /*0730*/  IMAD.MOV R0, RZ, RZ, -R9 ;  /* 0x000000ffff007224 */ /* 0x000fe200078e0a09 */
[----:B------:R-:W-:-:S09]  /*0740*/  IADD3.X R11, PT, PT, RZ, R5, RZ, P0, !PT ;  /* 0x00000005ff0b7210 */ /* 0x000fd200007fe4ff */
.L_x_60:
[----:B0-----:R-:W-:Y:S01]  /*0750*/  MOV R2, R6 ;  /* 0x0000000600027202 */ /* 0x001fe20000000f00 */
[----:B------:R-:W-:Y:S01]  /*0760*/  IMAD.MOV.U32 R3, RZ, RZ, R11 ;  /* 0x000000ffff037224 */ /* 0x000fe200078e000b */
[----:B------:R-:W-:Y:S02]  /*0770*/  IADD3 R0, PT, PT, R0, 0x10, RZ ;  /* 0x0000001000007810 */ /* 0x000fe40007ffe0ff */
[----:B------:R-:W-:Y:S02]  /*0780*/  IADD3 R6, P1, PT, R2, 0x40, RZ ;  /* 0x0000004002067810 */ /* 0x000fe40007f3e0ff */
[----:B------:R0:W-:Y:S01]  /*0790*/  STG.E desc[UR4][R2.64+-0x20], R13 ;  /* 0xffffe00d02007986 */ /* 0x0001e2000c101904 */
[----:B------:R-:W-:Y:S02]  /*07a0*/  ISETP.NE.AND P0, PT, R0, RZ, PT ;  /* 0x000000ff0000720c */ /* 0x000fe40003f05270 */
[----:B------:R-:W-:Y:S01]  /*07b0*/  IMAD.X R11, RZ, RZ, R3, P1 ;  /* 0x000000ffff0b7224 */ /* 0x000fe200008e0603 */
        /* <DEDUP_REMOVED lines=16> */
.L_x_59:
[----:B------:R-:W-:Y:S05]  /*08c0*/  @!P2 EXIT ;  /* 0x000000000000a94d */ /* 0x000fea0003800000 */
[----:B------:R-:W-:Y:S02]  /*08d0*/  ISETP.GE.U32.AND P0, PT, R8, 0x8, PT ;  /* 0x000000080800780c */ /* 0x000fe40003f06070 */
[----:B------:R-:W-:-:S04]  /*08e0*/  LOP3.LUT R6, R7, 0x7, RZ, 0xc0, !PT ;  /* 0x0000000707067812 */ /* 0x000fc800078ec0ff */
[----:B------:R-:W-:-:S07]  /*08f0*/  ISETP.NE.AND P1, PT, R6, RZ, PT ;  /* 0x000000ff0600720c */ /* 0x000fce0003f25270 */
[----:B------:R-:W-:Y:S06]  /*0900*/  @!P0 BRA `(.L_x_61) ;  /* 0x00000000002c8947 */ /* 0x000fec0003800000 */
[----:B------:R-:W-:Y:S01]  /*0910*/  MOV R11, 0x7fffffff ;  /* 0x7fffffff000b7802 */ /* 0x000fe20000000f00 */
[----:B0-----:R-:W-:-:S04]  /*0920*/  IMAD.WIDE.U32 R2, R9, 0x4, R4 ;  /* 0x0000000409027825 */ /* 0x001fc800078e0004 */
[----:B------:R-:W-:Y:S01]  /*0930*/  VIADD R9, R9, 0x8 ;  /* 0x0000000809097836 */ /* 0x000fe20000000000 */
        /* <DEDUP_REMOVED lines=8> */
.L_x_61:
[----:B------:R-:W-:Y:S05]  /*09c0*/  @!P1 EXIT ;  /* 0x000000000000994d */ /* 0x000fea0003800000 */
[----:B------:R-:W-:Y:S02]  /*09d0*/  ISETP.GE.U32.AND P0, PT, R6, 0x4, PT ;  /* 0x000000040600780c */ /* 0x000fe40003f06070 */
[----:B------:R-:W-:-:S04]  /*09e0*/  LOP3.LUT R0, R7, 0x3, RZ, 0xc0, !PT ;  /* 0x0000000307007812 */ /* 0x000fc800078ec0ff */
[----:B------:R-:W-:-:S07]  /*09f0*/  ISETP.NE.AND P1, PT, R0, RZ, PT ;  /* 0x000000ff0000720c */ /* 0x000fce0003f25270 */
[----:B------:R-:W-:Y:S06]  /*0a00*/  @!P0 BRA `(.L_x_62) ;  /* 0x00000000001c8947 */ /* 0x000fec0003800000 */
[----:B------:R-:W-:Y:S01]  /*0a10*/  IMAD.WIDE.U32 R4, R9, 0x4, R4 ;  /* 0x0000000409047825 */ /* 0x000fe200078e0004 */
[----:B01----:R-:W-:-:S03]  /*0a20*/  MOV R3, 0x7fffffff ;  /* 0x7fffffff00037802 */ /* 0x003fc60000000f00 */
[----:B------:R-:W-:Y:S02]  /*0a30*/  VIADD R9, R9, 0x4 ;  /* 0x0000000409097836 */ /* 0x000fe40000000000 */
[----:B------:R2:W-:Y:S04]  /*0a40*/  STG.E desc[UR4][R4.64], R3 ;  /* 0x0000000304007986 */ /* 0x0005e8000c101904 */
[----:B------:R2:W-:Y:S04]  /*0a50*/  STG.E desc[UR4][R4.64+0x4], R3 ;  /* 0x0000040304007986 */ /* 0x0005e8000c101904 */
[----:B------:R2:W-:Y:S04]  /*0a60*/  STG.E desc[UR4][R4.64+0x8], R3 ;  /* 0x0000080304007986 */ /* 0x0005e8000c101904 */
[----:B------:R2:W-:Y:S02]  /*0a70*/  STG.E desc[UR4][R4.64+0xc], R3 ;  /* 0x00000c0304007986 */ /* 0x0005e4000c101904 */
.L_x_62:
[----:B------:R-:W-:Y:S05]  /*0a80*/  @!P1 EXIT ;  /* 0x000000000000994d */ /* 0x000fea0003800000 */
[----:B------:R-:W-:Y:S01]  /*0a90*/  IMAD.WIDE.U32 R14, R9, 0x4, R14 ;  /* 0x00000004090e7825 */ /* 0x000fe200078e000e */
[----:B------:R-:W-:-:S03]  /*0aa0*/  IADD3 R0, PT, PT, -R0, RZ, RZ ;  /* 0x000000ff00007210 */ /* 0x000fc60007ffe1ff */
[----:B------:R-:W-:Y:S01]  /*0ab0*/  IMAD.MOV.U32 R7, RZ, RZ, 0x7fffffff ;  /* 0x7fffffffff077424 */ /* 0x000fe200078e00ff */
[----:B--2---:R-:W-:-:S04]  /*0ac0*/  IADD3 R4, P0, PT, R14, UR6, RZ ;  /* 0x000000060e047c10 */ /* 0x004fc8000ff1e0ff */
[----:B------:R-:W-:-:S09]  /*0ad0*/  IADD3.X R5, PT, PT, R15, UR7, RZ, P0, !PT ;  /* 0x000000070f057c10 */ /* 0x000fd200087fe4ff */
.L_x_63:
[----:B------:R-:W-:Y:S01]  /*0ae0*/  IADD3 R0, PT, PT, R0, 0x1, RZ ;  /* 0x0000000100007810 */ /* 0x000fe20007ffe0ff */
[----:B01----:R-:W-:Y:S01]  /*0af0*/  IMAD.MOV.U32 R2, RZ, RZ, R4 ;  /* 0x000000ffff027224 */ /* 0x003fe200078e0004 */
[----:B------:R-:W-:Y:S02]  /*0b00*/  MOV R3, R5 ;  /* 0x0000000500037202 */ /* 0x000fe40000000f00 */
[----:B------:R-:W-:Y:S02]  /*0b10*/  ISETP.NE.AND P0, PT, R0, RZ, PT ;  /* 0x000000ff0000720c */ /* 0x000fe40003f05270 */
[----:B------:R-:W-:Y:S01]  /*0b20*/  IADD3 R4, P1, PT, R4, 0x4, RZ ;  /* 0x0000000404047810 */ /* 0x000fe20007f3e0ff */
[----:B------:R0:W-:Y:S04]  /*0b30*/  STG.E desc[UR4][R2.64], R7 ;  /* 0x0000000702007986 */ /* 0x0001e8000c101904 */
[----:B------:R-:W-:-:S06]  /*0b40*/  IMAD.X R5, RZ, RZ, R5, P1 ;  /* 0x000000ffff057224 */ /* 0x000fcc00008e0605 */
[----:B------:R-:W-:Y:S05]  /*0b50*/  @!P0 EXIT ;  /* 0x000000000000894d */ /* 0x000fea0003800000 */
[----:B------:R-:W-:Y:S05]  /*0b60*/  BRA `(.L_x_63) ;  /* 0xfffffffc00dc7947 */ /* 0x000fea000383ffff */
.L_x_58:
[----:B------:R-:W-:Y:S01]  /*0b70*/  I2FP.F32.U32 R0, R10 ;  /* 0x0000000a00007245 */ /* 0x000fe20000201000 */
[----:B------:R-:W-:Y:S01]  /*0b80*/  BSSY.RECONVERGENT B0, `(.L_x_64) ;  /* 0x000000d000007945 */ /* 0x000fe20003800200 */
[----:B------:R-:W-:Y:S02]  /*0b90*/  IMAD.IADD R8, R10, 0x1, R8 ;  /* 0x000000010a087824 */ /* 0x000fe400078e0208 */
[----:B------:R-:W-:-:S04]  /*0ba0*/  IADD3 R2, PT, PT, R0, 0x1800000, RZ ;  /* 0x0180000000027810 */ /* 0x000fc80007ffe0ff */
[----:B------:R-:W-:-:S04]  /*0bb0*/  LOP3.LUT R2, R2, 0x7f800000, RZ, 0xc0, !PT ;  /* 0x7f80000002027812 */ /* 0x000fc800078ec0ff */
[----:B------:R-:W-:-:S13]  /*0bc0*/  ISETP.GT.U32.AND P0, PT, R2, 0x1ffffff, PT ;  /* 0x01ffffff0200780c */ /* 0x000fda0003f04070 */
[----:B------:R-:W-:Y:S05]  /*0bd0*/  @P0 BRA `(.L_x_65) ;  /* 0x00000000000c0947 */ /* 0x000fea0003800000 */
[----:B------:R-:W-:-:S07]  /*0be0*/  MOV R6, 0xc00 ;  /* 0x00000c0000067802 */ /* 0x000fce0000000f00 */
[----:B------:R-:W-:Y:S05]  /*0bf0*/  CALL.REL.NOINC `($__internal_1_$__cuda_sm20_rcp_rn_f32_slowpath) ;  /* 0x0000002400487944 */ /* 0x000fea0003c00000 */
[----:B------:R-:W-:Y:S05]  /*0c00*/  BRA `(.L_x_66) ;  /* 0x0000000000107947 */ /* 0x000fea0003800000 */
.L_x_65:
[----:B------:R-:W0:Y:S02]  /*0c10*/  MUFU.RCP R7, R0 ;  /* 0x0000000000077308 */ /* 0x000e240000001000 */
[----:B0-----:R-:W-:-:S04]  /*0c20*/  FFMA R2, R0, R7, -1 ;  /* 0xbf80000000027423 */ /* 0x001fc80000000007 */
[----:B------:R-:W-:-:S04]  /*0c30*/  FADD.FTZ R2, -R2, -RZ ;  /* 0x800000ff02027221 */ /* 0x000fc80000010100 */
[----:B------:R-:W-:-:S07]  /*0c40*/  FFMA R0, R7, R2, R7 ;  /* 0x0000000207007223 */ /* 0x000fce0000000007 */
.L_x_66:
[----:B------:R-:W-:Y:S05]  /*0c50*/  BSYNC.RECONVERGENT B0 ;  /* 0x0000000000007941 */ /* 0x000fea0003800200 */
.L_x_64:
[----:B------:R-:W0:Y:S01]  /*0c60*/  LDC R13, c[0x0][0x398] ;  /* 0x0000e600ff0d7b82 */ /* 0x000e220000000800 */
[----:B------:R-:W-:Y:S01]  /*0c70*/  ISETP.GE.AND P0, PT, R8, 0x2, PT ;  /* 0x000000020800780c */ /* 0x000fe20003f06270 */
[----:B------:R-:W-:Y:S01]  /*0c80*/  BSSY.RECONVERGENT B0, `(.L_x_67) ;  /* 0x0000053000007945 */ /* 0x000fe20003800200 */
[----:B0-----:R-:W-:-:S11]  /*0c90*/  IADD3 R7, PT, PT, R10, -0x1, R13 ;  /* 0xffffffff0a077810 */ /* 0x001fd60007ffe00d */
[----:B------:R-:W-:Y:S05]  /*0ca0*/  @!P0 BRA `(.L_x_68) ;  /* 0x0000000400408947 */ /* 0x000fea0003800000 */
[----:B------:R-:W-:Y:S01]  /*0cb0*/  IADD3 R2, PT, PT, R8, -0x2, RZ ;  /* 0xfffffffe08027810 */ /* 0x000fe20007ffe0ff */
[----:B------:R-:W-:Y:S01]  /*0cc0*/  BSSY.RECONVERGENT B1, `(.L_x_69) ;  /* 0x0000022000017945 */ /* 0x000fe20003800200 */
[----:B------:R-:W-:Y:S01]  /*0cd0*/  LOP3.LUT R12, R7, 0xf, RZ, 0xc0, !PT ;  /* 0x0000000f070c7812 */ /* 0x000fe200078ec0ff */
[----:B------:R-:W-:Y:S01]  /*0ce0*/  IMAD.MOV.U32 R9, RZ, RZ, RZ ;  /* 0x000000ffff097224 */ /* 0x000fe200078e00ff */
[----:B------:R-:W-:Y:S02]  /*0cf0*/  ISETP.GE.U32.AND P0, PT, R2, 0xf, PT ;  /* 0x0000000f0200780c */ /* 0x000fe40003f06070 */
[----:B------:R-:W-:-:S11]  /*0d00*/  ISETP.NE.AND P1, PT, R12, RZ, PT ;  /* 0x000000ff0c00720c */ /* 0x000fd60003f25270 */
[----:B------:R-:W-:Y:S05]  /*0d10*/  @!P0 BRA `(.L_x_70) ;  /* 0x0000000000708947 */ /* 0x000fea0003800000 */
[----:B------:R-:W-:Y:S02]  /*0d20*/  IADD3 R6, P0, PT, R4, 0x20, RZ ;  /* 0x0000002004067810 */ /* 0x000fe40007f1e0ff */
[----:B------:R-:W-:Y:S02]  /*0d30*/  LOP3.LUT R9, R7, 0xfffffff0, RZ, 0xc0, !PT ;  /* 0xfffffff007097812 */ /* 0x000fe400078ec0ff */
[----:B------:R-:W-:Y:S01]  /*0d40*/  MOV R19, 0x7fffffff ;  /* 0x7fffffff00137802 */ /* 0x000fe20000000f00 */
[----:B------:R-:W-:Y:S01]  /*0d50*/  IMAD.X R11, RZ, RZ, R5, P0 ;  /* 0x000000ffff0b7224 */ /* 0x000fe200000e0605 */
[----:B------:R-:W-:-:S07]  /*0d60*/  IADD3 R2, PT, PT, -R9, RZ, RZ ;  /* 0x000000ff09027210 */ /* 0x000fce0007ffe1ff */
.L_x_71:
        /* <DEDUP_REMOVED lines=23> */
.L_x_70:
[----:B------:R-:W-:Y:S05]  /*0ee0*/  BSYNC.RECONVERGENT B1 ;  /* 0x0000000000017941 */ /* 0x000fea0003800200 */
.L_x_69:
[----:B------:R-:W-:Y:S05]  /*0ef0*/  @!P1 BRA `(.L_x_68) ;  /* 0x0000000000ac9947 */ /* 0x000fea0003800000 */
[----:B------:R-:W-:Y:S01]  /*0f00*/  ISETP.GE.U32.AND P0, PT, R12, 0x8, PT ;  /* 0x000000080c00780c */ /* 0x000fe20003f06070 */
[----:B------:R-:W-:Y:S01]  /*0f10*/  BSSY.RECONVERGENT B1, `(.L_x_72) ;  /* 0x000000f000017945 */ /* 0x000fe20003800200 */
        /* <DEDUP_REMOVED lines=14> */
.L_x_73:
[----:B------:R-:W-:Y:S05]  /*1000*/  BSYNC.RECONVERGENT B1 ;  /* 0x0000000000017941 */ /* 0x000fea0003800200 */
.L_x_72:
[----:B------:R-:W-:Y:S05]  /*1010*/  @!P1 BRA `(.L_x_68) ;  /* 0x0000000000649947 */ /* 0x000fea0003800000 */
[----:B------:R-:W-:Y:S02]  /*1020*/  ISETP.GE.U32.AND P0, PT, R2, 0x4, PT ;  /* 0x000000040200780c */ /* 0x000fe40003f06070 */
[----:B------:R-:W-:-:S04]  /*1030*/  LOP3.LUT R2, R7, 0x3, RZ, 0xc0, !PT ;  /* 0x0000000307027812 */ /* 0x000fc800078ec0ff */
[----:B------:R-:W-:-:S07]  /*1040*/  ISETP.NE.AND P1, PT, R2, RZ, PT ;  /* 0x000000ff0200720c */ /* 0x000fce0003f25270 */
[----:B-1----:R-:W-:Y:S02]  /*1050*/  @P0 IMAD.MOV.U32 R11, RZ, RZ, 0x7fffffff ;  /* 0x7fffffffff0b0424 */ /* 0x002fe400078e00ff */
[C---:B0-----:R-:W-:Y:S01]  /*1060*/  @P0 IMAD.WIDE.U32 R16, R9.reuse, 0x4, R4 ;  /* 0x0000000409100825 */ /* 0x041fe200078e0004 */
[----:B------:R-:W-:-:S04]  /*1070*/  @P0 IADD3 R9, PT, PT, R9, 0x4, RZ ;  /* 0x0000000409090810 */ /* 0x000fc80007ffe0ff */
[----:B------:R2:W-:Y:S04]  /*1080*/  @P0 STG.E desc[UR4][R16.64], R11 ;  /* 0x0000000b10000986 */ /* 0x0005e8000c101904 */
[----:B------:R2:W-:Y:S04]  /*1090*/  @P0 STG.E desc[UR4][R16.64+0x4], R11 ;  /* 0x0000040b10000986 */ /* 0x0005e8000c101904 */
[----:B------:R2:W-:Y:S04]  /*10a0*/  @P0 STG.E desc[UR4][R16.64+0x8], R11 ;  /* 0x0000080b10000986 */ /* 0x0005e8000c101904 */
[----:B------:R2:W-:Y:S01]  /*10b0*/  @P0 STG.E desc[UR4][R16.64+0xc], R11 ;  /* 0x00000c0b10000986 */ /* 0x0005e2000c101904 */
[----:B------:R-:W-:Y:S05]  /*10c0*/  @!P1 BRA `(.L_x_68) ;  /* 0x0000000000389947 */ /* 0x000fea0003800000 */
[----:B------:R-:W0:Y:S01]  /*10d0*/  LDCU.64 UR8, c[0x0][0x3a0] ;  /* 0x00007400ff0877ac */ /* 0x000e220008000a00 */
[----:B------:R-:W-:Y:S01]  /*10e0*/  IMAD.WIDE.U32 R14, R9, 0x4, R14 ;  /* 0x00000004090e7825 */ /* 0x000fe200078e000e */
[----:B--2---:R-:W-:-:S03]  /*10f0*/  MOV R11, 0x7fffffff ;  /* 0x7fffffff000b7802 */ /* 0x004fc60000000f00 */
[----:B------:R-:W-:Y:S01]  /*1100*/  IMAD.MOV R2, RZ, RZ, -R2 ;  /* 0x000000ffff027224 */ /* 0x000fe200078e0a02 */
[----:B0-----:R-:W-:-:S04]  /*1110*/  IADD3 R6, P0, PT, R14, UR8, RZ ;  /* 0x000000080e067c10 */ /* 0x001fc8000ff1e0ff */
[----:B------:R-:W-:-:S09]  /*1120*/  IADD3.X R9, PT, PT, R15, UR9, RZ, P0, !PT ;  /* 0x000000090f097c10 */ /* 0x000fd200087fe4ff */
.L_x_74:
[----:B------:R-:W-:Y:S01]  /*1130*/  IMAD.MOV.U32 R14, RZ, RZ, R6 ;  /* 0x000000ffff0e7224 */ /* 0x000fe200078e0006 */
[----:B------:R-:W-:Y:S01]  /*1140*/  MOV R15, R9 ;  /* 0x00000009000f7202 */ /* 0x000fe20000000f00 */
[----:B------:R-:W-:Y:S01]  /*1150*/  VIADD R2, R2, 0x1 ;  /* 0x0000000102027836 */ /* 0x000fe20000000000 */
[----:B------:R-:W-:-:S03]  /*1160*/  IADD3 R6, P1, PT, R6, 0x4, RZ ;  /* 0x0000000406067810 */ /* 0x000fc60007f3e0ff */
[----:B------:R3:W-:Y:S01]  /*1170*/  STG.E desc[UR4][R14.64], R11 ;  /* 0x0000000b0e007986 */ /* 0x0007e2000c101904 */
[----:B------:R-:W-:Y:S02]  /*1180*/  ISETP.NE.AND P0, PT, R2, RZ, PT ;  /* 0x000000ff0200720c */ /* 0x000fe40003f05270 */
[----:B------:R-:W-:-:S11]  /*1190*/  IADD3.X R9, PT, PT, RZ, R9, RZ, P1, !PT ;  /* 0x00000009ff097210 */ /* 0x000fd60000ffe4ff */
[----:B---3--:R-:W-:Y:S05]  /*11a0*/  @P0 BRA `(.L_x_74) ;  /* 0xfffffffc00e00947 */ /* 0x008fea000383ffff */
.L_x_68:
[----:B------:R-:W-:Y:S05]  /*11b0*/  BSYNC.RECONVERGENT B0 ;  /* 0x0000000000007941 */ /* 0x000fea0003800200 */
.L_x_67:
[----:B------:R-:W-:-:S13]  /*11c0*/  ISETP.NE.AND P0, PT, R10, 0x1, PT ;  /* 0x000000010a00780c */ /* 0x000fda0003f05270 */
[----:B------:R-:W-:Y:S05]  /*11d0*/  @!P0 BRA `(.L_x_75) ;  /* 0x0000001400f48947 */ /* 0x000fea0003800000 */
[C---:B------:R-:W-:Y:S01]  /*11e0*/  ISETP.GE.U32.AND P0, PT, R10.reuse, 0x10, PT ;  /* 0x000000100a00780c */ /* 0x040fe20003f06070 */
[----:B------:R-:W-:Y:S01]  /*11f0*/  BSSY.RECONVERGENT B0, `(.L_x_76) ;  /* 0x0000032000007945 */ /* 0x000fe20003800200 */
[----:B------:R-:W-:Y:S01]  /*1200*/  LOP3.LUT R24, R10, 0xf, RZ, 0xc0, !PT ;  /* 0x0000000f0a187812 */ /* 0x000fe200078ec0ff */
[----:B------:R-:W-:Y:S02]  /*1210*/  HFMA2 R6, -RZ, RZ, 0, 0 ;  /* 0x00000000ff067431 */ /* 0x000fe400000001ff */
[----:B------:R-:W-:Y:S01]  /*1220*/  IMAD.MOV.U32 R9, RZ, RZ, RZ ;  /* 0x000000ffff097224 */ /* 0x000fe200078e00ff */
[----:B------:R-:W-:-:S07]  /*1230*/  ISETP.NE.AND P1, PT, R24, RZ, PT ;  /* 0x000000ff1800720c */ /* 0x000fce0003f25270 */
[----:B------:R-:W-:Y:S06]  /*1240*/  @!P0 BRA `(.L_x_77) ;  /* 0x0000000000b08947 */ /* 0x000fec0003800000 */
[----:B------:R-:W3:Y:S01]  /*1250*/  LDC.64 R2, c[0x0][0x380] ;  /* 0x0000e000ff027b82 */ /* 0x000ee20000000a00 */
[----:B------:R-:W-:Y:S01]  /*1260*/  LOP3.LUT R6, R10, 0x7ffffff0, RZ, 0xc0, !PT ;  /* 0x7ffffff00a067812 */ /* 0x000fe200078ec0ff */
[----:B------:R-:W-:-:S03]  /*1270*/  IMAD.MOV.U32 R9, RZ, RZ, RZ ;  /* 0x000000ffff097224 */ /* 0x000fc600078e00ff */
[----:B------:R-:W-:Y:S01]  /*1280*/  IADD3 R25, PT, PT, -R6, RZ, RZ ;  /* 0x000000ff06197210 */ /* 0x000fe20007ffe1ff */
[----:B---3--:R-:W-:-:S03]  /*1290*/  IMAD.WIDE.U32 R2, R13, 0x4, R2 ;  /* 0x000000040d027825 */ /* 0x008fc600078e0002 */
[----:B------:R-:W-:-:S05]  /*12a0*/  IADD3 R2, P0, PT, R2, 0x20, RZ ;  /* 0x0000002002027810 */ /* 0x000fca0007f1e0ff */
[----:B------:R-:W-:-:S08]  /*12b0*/  IMAD.X R3, RZ, RZ, R3, P0 ;  /* 0x000000ffff037224 */ /* 0x000fd000000e0603 */
.L_x_78:
[----:B------:R-:W3:Y:S04]  /*12c0*/  LDG.E.CONSTANT R26, desc[UR4][R2.64+-0x20] ;  /* 0xffffe004021a7981 */ /* 0x000ee8000c1e9900 */
[----:B------:R-:W4:Y:S04]  /*12d0*/  LDG.E.CONSTANT R23, desc[UR4][R2.64+-0x1c] ;  /* 0xffffe40402177981 */ /* 0x000f28000c1e9900 */
[----:B------:R-:W5:Y:S04]  /*12e0*/  LDG.E.CONSTANT R22, desc[UR4][R2.64+-0x18] ;  /* 0xffffe80402167981 */ /* 0x000f68000c1e9900 */
[----:B-12---:R-:W2:Y:S04]  /*12f0*/  LDG.E.CONSTANT R11, desc[UR4][R2.64+-0x14] ;  /* 0xffffec04020b7981 */ /* 0x006ea8000c1e9900 */
[----:B------:R-:W2:Y:S04]  /*1300*/  LDG.E.CONSTANT R12, desc[UR4][R2.64+-0x10] ;  /* 0xfffff004020c7981 */ /* 0x000ea8000c1e9900 */
[----:B------:R-:W2:Y:S04]  /*1310*/  LDG.E.CONSTANT R14, desc[UR4][R2.64+-0xc] ;  /* 0xfffff404020e7981 */ /* 0x000ea8000c1e9900 */
[----:B------:R-:W2:Y:S04]  /*1320*/  LDG.E.CONSTANT R15, desc[UR4][R2.64+-0x8] ;  /* 0xfffff804020f7981 */ /* 0x000ea8000c1e9900 */
[----:B0-----:R-:W2:Y:S04]  /*1330*/  LDG.E.CONSTANT R16, desc[UR4][R2.64+-0x4] ;  /* 0xfffffc0402107981 */ /* 0x001ea8000c1e9900 */
[----:B------:R-:W2:Y:S04]  /*1340*/  LDG.E.CONSTANT R17, desc[UR4][R2.64] ;  /* 0x0000000402117981 */ /* 0x000ea8000c1e9900 */
[----:B------:R-:W2:Y:S04]  /*1350*/  LDG.E.CONSTANT R18, desc[UR4][R2.64+0x4] ;  /* 0x0000040402127981 */ /* 0x000ea8000c1e9900 */
[----:B------:R-:W2:Y:S04]  /*1360*/  LDG.E.CONSTANT R19, desc[UR4][R2.64+0x8] ;  /* 0x0000080402137981 */ /* 0x000ea8000c1e9900 */
[----:B------:R-:W2:Y:S04]  /*1370*/  LDG.E.CONSTANT R20, desc[UR4][R2.64+0xc] ;  /* 0x00000c0402147981 */ /* 0x000ea8000c1e9900 */
[----:B------:R-:W2:Y:S01]  /*1380*/  LDG.E.CONSTANT R21, desc[UR4][R2.64+0x10] ;  /* 0x0000100402157981 */ /* 0x000ea2000c1e9900 */
[----:B---3--:R-:W-:-:S03]  /*1390*/  FADD R26, R26, R9 ;  /* 0x000000091a1a7221 */ /* 0x008fc60000000000 */
[----:B------:R-:W3:Y:S01]  /*13a0*/  LDG.E.CONSTANT R9, desc[UR4][R2.64+0x14] ;  /* 0x0000140402097981 */ /* 0x000ee2000c1e9900 */
[----:B----4-:R-:W-:-:S03]  /*13b0*/  FADD R27, R26, R23 ;  /* 0x000000171a1b7221 */ /* 0x010fc60000000000 */
[----:B------:R-:W4:Y:S01]  /*13c0*/  LDG.E.CONSTANT R23, desc[UR4][R2.64+0x18] ;  /* 0x0000180402177981 */ /* 0x000f22000c1e9900 */
[----:B-----5:R-:W-:-:S03]  /*13d0*/  FADD R26, R27, R22 ;  /* 0x000000161b1a7221 */ /* 0x020fc60000000000 */
[----:B------:R0:W5:Y:S01]  /*13e0*/  LDG.E.CONSTANT R22, desc[UR4][R2.64+0x1c] ;  /* 0x00001c0402167981 */ /* 0x000162000c1e9900 */
[----:B------:R-:W-:Y:S01]  /*13f0*/  IADD3 R25, PT, PT, R25, 0x10, RZ ;  /* 0x0000001019197810 */ /* 0x000fe20007ffe0ff */
[----:B--2---:R-:W-:-:S03]  /*1400*/  FADD R11, R26, R11 ;  /* 0x0000000b1a0b7221 */ /* 0x004fc60000000000 */
[----:B------:R-:W-:Y:S01]  /*1410*/  ISETP.NE.AND P0, PT, R25, RZ, PT ;  /* 0x000000ff1900720c */ /* 0x000fe20003f05270 */
[----:B------:R-:W-:-:S04]  /*1420*/  FADD R11, R11, R12 ;  /* 0x0000000c0b0b7221 */ /* 0x000fc80000000000 */
[----:B------:R-:W-:Y:S01]  /*1430*/  FADD R14, R11, R14 ;  /* 0x0000000e0b0e7221 */ /* 0x000fe20000000000 */
[----:B0-----:R-:W-:-:S03]  /*1440*/  IADD3 R2, P2, PT, R2, 0x40, RZ ;  /* 0x0000004002027810 */ /* 0x001fc60007f5e0ff */
[----:B------:R-:W-:Y:S02]  /*1450*/  FADD R15, R14, R15 ;  /* 0x0000000f0e0f7221 */ /* 0x000fe40000000000 */
[----:B------:R-:W-:Y:S02]  /*1460*/  IMAD.X R3, RZ, RZ, R3, P2 ;  /* 0x000000ffff037224 */ /* 0x000fe400010e0603 */
[----:B------:R-:W-:-:S04]  /*1470*/  FADD R16, R15, R16 ;  /* 0x000000100f107221 */ /* 0x000fc80000000000 */
[----:B------:R-:W-:-:S04]  /*1480*/  FADD R17, R16, R17 ;  /* 0x0000001110117221 */ /* 0x000fc80000000000 */
[----:B------:R-:W-:-:S04]  /*1490*/  FADD R18, R17, R18 ;  /* 0x0000001211127221 */ /* 0x000fc80000000000 */
[----:B------:R-:W-:-:S04]  /*14a0*/  FADD R19, R18, R19 ;  /* 0x0000001312137221 */ /* 0x000fc80000000000 */
[----:B------:R-:W-:-:S04]  /*14b0*/  FADD R20, R19, R20 ;  /* 0x0000001413147221 */ /* 0x000fc80000000000 */
[----:B------:R-:W-:-:S04]  /*14c0*/  FADD R20, R20, R21 ;  /* 0x0000001514147221 */ /* 0x000fc80000000000 */
[----:B---3--:R-:W-:-:S04]  /*14d0*/  FADD R20, R20, R9 ;  /* 0x0000000914147221 */ /* 0x008fc80000000000 */
[----:B----4-:R-:W-:-:S04]  /*14e0*/  FADD R23, R20, R23 ;  /* 0x0000001714177221 */ /* 0x010fc80000000000 */
[----:B-----5:R-:W-:Y:S01]  /*14f0*/  FADD R9, R23, R22 ;  /* 0x0000001617097221 */ /* 0x020fe20000000000 */
[----:B------:R-:W-:Y:S06]  /*1500*/  @P0 BRA `(.L_x_78) ;  /* 0xfffffffc006c0947 */ /* 0x000fec000383ffff */
.L_x_77:
[----:B------:R-:W-:Y:S05]  /*1510*/  BSYNC.RECONVERGENT B0 ;  /* 0x0000000000007941 */ /* 0x000fea0003800200 */
.L_x_76:
[----:B------:R-:W-:Y:S04]  /*1520*/  BSSY.RECONVERGENT B0, `(.L_x_79) ;  /* 0x0000047000007945 */ /* 0x000fe80003800200 */
[----:B------:R-:W-:Y:S05]  /*1530*/  @!P1 BRA `(.L_x_80) ;  /* 0x0000000400149947 */ /* 0x000fea0003800000 */
[----:B------:R-:W-:Y:S01]  /*1540*/  ISETP.GE.U32.AND P0, PT, R24, 0x8, PT ;  /* 0x000000081800780c */ /* 0x000fe20003f06070 */
[----:B------:R-:W-:Y:S01]  /*1550*/  BSSY.RECONVERGENT B1, `(.L_x_81) ;  /* 0x000001d000017945 */ /* 0x000fe20003800200 */
[----:B012---:R-:W-:-:S04]  /*1560*/  LOP3.LUT R17, R10, 0x7, RZ, 0xc0, !PT ;  /* 0x000000070a117812 */ /* 0x007fc800078ec0ff */
[----:B------:R-:W-:-:S07]  /*1570*/  ISETP.NE.AND P1, PT, R17, RZ, PT ;  /* 0x000000ff1100720c */ /* 0x000fce0003f25270 */
[----:B------:R-:W-:Y:S06]  /*1580*/  @!P0 BRA `(.L_x_82) ;  /* 0x0000000000648947 */ /* 0x000fec0003800000 */
[----:B------:R-:W0:Y:S01]  /*1590*/  LDC.64 R14, c[0x0][0x380] ;  /* 0x0000e000ff0e7b82 */ /* 0x000e220000000a00 */
[----:B------:R-:W1:Y:S01]  /*15a0*/  LDCU.64 UR8, c[0x0][0x380] ;  /* 0x00007000ff0877ac */ /* 0x000e620008000a00 */
[CC--:B------:R-:W-:Y:S02]  /*15b0*/  IADD3 R11, P0, PT, R6.reuse, R13.reuse, RZ ;  /* 0x0000000d060b7210 */ /* 0x0c0fe40007f1e0ff */
[----:B------:R-:W-:-:S03]  /*15c0*/  IADD3 R3, PT, PT, R6, R13, RZ ;  /* 0x0000000d06037210 */ /* 0x000fc60007ffe0ff */
[----:B------:R-:W-:Y:S01]  /*15d0*/  IMAD.X R12, RZ, RZ, RZ, P0 ;  /* 0x000000ffff0c7224 */ /* 0x000fe200000e06ff */
[----:B-1----:R-:W-:Y:S01]  /*15e0*/  LEA R2, P0, R11, UR8, 0x2 ;  /* 0x000000080b027c11 */ /* 0x002fe2000f8010ff */
[----:B0-----:R-:W-:-:S03]  /*15f0*/  IMAD.WIDE.U32 R14, R3, 0x4, R14 ;  /* 0x00000004030e7825 */ /* 0x001fc600078e000e */
[----:B------:R-:W-:-:S03]  /*1600*/  LEA.HI.X R3, R11, UR9, R12, 0x2, P0 ;  /* 0x000000090b037c11 */ /* 0x000fc600080f140c */
[----:B------:R-:W2:Y:S04]  /*1610*/  LDG.E.CONSTANT R14, desc[UR4][R14.64] ;  /* 0x000000040e0e7981 */ /* 0x000ea8000c1e9900 */
[----:B------:R-:W3:Y:S04]  /*1620*/  LDG.E.CONSTANT R12, desc[UR4][R2.64+0x4] ;  /* 0x00000404020c7981 */ /* 0x000ee8000c1e9900 */
[----:B------:R-:W4:Y:S04]  /*1630*/  LDG.E.CONSTANT R16, desc[UR4][R2.64+0x8] ;  /* 0x0000080402107981 */ /* 0x000f28000c1e9900 */
[----:B------:R-:W5:Y:S04]  /*1640*/  LDG.E.CONSTANT R18, desc[UR4][R2.64+0xc] ;  /* 0x00000c0402127981 */ /* 0x000f68000c1e9900 */
[----:B------:R-:W5:Y:S04]  /*1650*/  LDG.E.CONSTANT R20, desc[UR4][R2.64+0x10] ;  /* 0x0000100402147981 */ /* 0x000f68000c1e9900 */
[----:B------:R-:W5:Y:S04]  /*1660*/  LDG.E.CONSTANT R22, desc[UR4][R2.64+0x14] ;  /* 0x0000140402167981 */ /* 0x000f68000c1e9900 */
[----:B------:R-:W5:Y:S04]  /*1670*/  LDG.E.CONSTANT R24, desc[UR4][R2.64+0x18] ;  /* 0x0000180402187981 */ /* 0x000f68000c1e9900 */
[----:B------:R-:W5:Y:S01]  /*1680*/  LDG.E.CONSTANT R26, desc[UR4][R2.64+0x1c] ;  /* 0x00001c04021a7981 */ /* 0x000f62000c1e9900 */
[----:B------:R-:W-:Y:S01]  /*1690*/  IADD3 R6, PT, PT, R6, 0x8, RZ ;  /* 0x0000000806067810 */ /* 0x000fe20007ffe0ff */
        /* <DEDUP_REMOVED lines=8> */
.L_x_82:
[----:B------:R-:W-:Y:S05]  /*1720*/  BSYNC.RECONVERGENT B1 ;  /* 0x0000000000017941 */ /* 0x000fea0003800200 */
.L_x_81:
[----:B------:R-:W-:Y:S05]  /*1730*/  @!P1 BRA `(.L_x_80) ;  /* 0x0000000000949947 */ /* 0x000fea0003800000 */
[----:B------:R-:W-:Y:S01]  /*1740*/  ISETP.GE.U32.AND P0, PT, R17, 0x4, PT ;  /* 0x000000041100780c */ /* 0x000fe20003f06070 */
[----:B------:R-:W-:Y:S01]  /*1750*/  BSSY.RECONVERGENT B1, `(.L_x_83) ;  /* 0x0000015000017945 */ /* 0x000fe20003800200 */
[----:B------:R-:W-:-:S04]  /*1760*/  LOP3.LUT R11, R10, 0x3, RZ, 0xc0, !PT ;  /* 0x000000030a0b7812 */ /* 0x000fc800078ec0ff */
[----:B------:R-:W-:-:S07]  /*1770*/  ISETP.NE.AND P1, PT, R11, RZ, PT ;  /* 0x000000ff0b00720c */ /* 0x000fce0003f25270 */
[----:B------:R-:W-:Y:S06]  /*1780*/  @!P0 BRA `(.L_x_84) ;  /* 0x0000000000448947 */ /* 0x000fec0003800000 */
[----:B------:R-:W0:Y:S01]  /*1790*/  LDC.64 R14, c[0x0][0x380] ;  /* 0x0000e000ff0e7b82 */ /* 0x000e220000000a00 */
[----:B------:R-:W1:Y:S01]  /*17a0*/  LDCU.64 UR8, c[0x0][0x380] ;  /* 0x00007000ff0877ac */ /* 0x000e620008000a00 */
[C---:B------:R-:W-:Y:S01]  /*17b0*/  IADD3 R12, P0, PT, R6.reuse, R13, RZ ;  /* 0x0000000d060c7210 */ /* 0x040fe20007f1e0ff */
[----:B------:R-:W-:-:S03]  /*17c0*/  IMAD.IADD R3, R6, 0x1, R13 ;  /* 0x0000000106037824 */ /* 0x000fc600078e020d */
[----:B------:R-:W-:Y:S02]  /*17d0*/  IADD3.X R17, PT, PT, RZ, RZ, RZ, P0, !PT ;  /* 0x000000ffff117210 */ /* 0x000fe400007fe4ff */
[----:B-1----:R-:W-:Y:S01]  /*17e0*/  LEA R2, P0, R12, UR8, 0x2 ;  /* 0x000000080c027c11 */ /* 0x002fe2000f8010ff */
[----:B0-----:R-:W-:-:S03]  /*17f0*/  IMAD.WIDE.U32 R14, R3, 0x4, R14 ;  /* 0x00000004030e7825 */ /* 0x001fc600078e000e */
[----:B------:R-:W-:-:S03]  /*1800*/  LEA.HI.X R3, R12, UR9, R17, 0x2, P0 ;  /* 0x000000090c037c11 */ /* 0x000fc600080f1411 */
[----:B------:R-:W2:Y:S04]  /*1810*/  LDG.E.CONSTANT R14, desc[UR4][R14.64] ;  /* 0x000000040e0e7981 */ /* 0x000ea8000c1e9900 */
[----:B------:R-:W3:Y:S04]  /*1820*/  LDG.E.CONSTANT R12, desc[UR4][R2.64+0x4] ;  /* 0x00000404020c7981 */ /* 0x000ee8000c1e9900 */
[----:B------:R-:W4:Y:S04]  /*1830*/  LDG.E.CONSTANT R16, desc[UR4][R2.64+0x8] ;  /* 0x0000080402107981 */ /* 0x000f28000c1e9900 */
[----:B------:R-:W5:Y:S01]  /*1840*/  LDG.E.CONSTANT R18, desc[UR4][R2.64+0xc] ;  /* 0x00000c0402127981 */ /* 0x000f62000c1e9900 */
[----:B------:R-:W-:-:S02]  /*1850*/  VIADD R6, R6, 0x4 ;  /* 0x0000000406067836 */ /* 0x000fc40000000000 */
[----:B--2---:R-:W-:-:S04]  /*1860*/  FADD R9, R9, R14 ;  /* 0x0000000e09097221 */ /* 0x004fc80000000000 */
[----:B---3--:R-:W-:-:S04]  /*1870*/  FADD R9, R9, R12 ;  /* 0x0000000c09097221 */ /* 0x008fc80000000000 */
[----:B----4-:R-:W-:-:S04]  /*1880*/  FADD R9, R9, R16 ;  /* 0x0000001009097221 */ /* 0x010fc80000000000 */
[----:B-----5:R-:W-:-:S07]  /*1890*/  FADD R9, R9, R18 ;  /* 0x0000001209097221 */ /* 0x020fce0000000000 */
.L_x_84:
[----:B------:R-:W-:Y:S05]  /*18a0*/  BSYNC.RECONVERGENT B1 ;  /* 0x0000000000017941 */ /* 0x000fea0003800200 */
.L_x_83:
[----:B------:R-:W-:Y:S05]  /*18b0*/  @!P1 BRA `(.L_x_80) ;  /* 0x0000000000349947 */ /* 0x000fea0003800000 */
[----:B------:R-:W0:Y:S01]  /*18c0*/  LDC.64 R2, c[0x0][0x380] ;  /* 0x0000e000ff027b82 */ /* 0x000e220000000a00 */
[----:B------:R-:W-:Y:S01]  /*18d0*/  IADD3 R15, PT, PT, R6, R13, RZ ;  /* 0x0000000d060f7210 */ /* 0x000fe20007ffe0ff */
[----:B------:R-:W-:-:S04]  /*18e0*/  IMAD.MOV R11, RZ, RZ, -R11 ;  /* 0x000000ffff0b7224 */ /* 0x000fc800078e0a0b */
[----:B0-----:R-:W-:-:S03]  /*18f0*/  IMAD.WIDE.U32 R2, R15, 0x4, R2 ;  /* 0x000000040f027825 */ /* 0x001fc600078e0002 */
[----:B------:R-:W-:-:S07]  /*1900*/  MOV R6, R2 ;  /* 0x0000000200067202 */ /* 0x000fce0000000f00 */
.L_x_85:
[----:B------:R-:W-:-:S06]  /*1910*/  IMAD.MOV.U32 R2, RZ, RZ, R6 ;  /* 0x000000ffff027224 */ /* 0x000fcc00078e0006 */
[----:B------:R0:W2:Y:S01]  /*1920*/  LDG.E.CONSTANT R2, desc[UR4][R2.64] ;  /* 0x0000000402027981 */ /* 0x0000a2000c1e9900 */
[----:B------:R-:W-:Y:S02]  /*1930*/  IADD3 R11, PT, PT, R11, 0x1, RZ ;  /* 0x000000010b0b7810 */ /* 0x000fe40007ffe0ff */
[----:B------:R-:W-:Y:S02]  /*1940*/  IADD3 R6, P1, PT, R6, 0x4, RZ ;  /* 0x0000000406067810 */ /* 0x000fe40007f3e0ff */
[----:B------:R-:W-:-:S03]  /*1950*/  ISETP.NE.AND P0, PT, R11, RZ, PT ;  /* 0x000000ff0b00720c */ /* 0x000fc60003f05270 */
[----:B0-----:R-:W-:Y:S02]  /*1960*/  IMAD.X R3, RZ, RZ, R3, P1 ;  /* 0x000000ffff037224 */ /* 0x001fe400008e0603 */
[----:B--2---:R-:W-:-:S08]  /*1970*/  FADD R9, R2, R9 ;  /* 0x0000000902097221 */ /* 0x004fd00000000000 */
[----:B------:R-:W-:Y:S05]  /*1980*/  @P0 BRA `(.L_x_85) ;  /* 0xfffffffc00e00947 */ /* 0x000fea000383ffff */
.L_x_80:
[----:B------:R-:W-:Y:S05]  /*1990*/  BSYNC.RECONVERGENT B0 ;  /* 0x0000000000007941 */ /* 0x000fea0003800200 */
.L_x_79:
[----:B-12---:R-:W1:Y:S01]  /*19a0*/  LDC R11, c[0x0][0x390] ;  /* 0x0000e400ff0b7b82 */ /* 0x006e620000000800 */
[----:B------:R-:W-:Y:S01]  /*19b0*/  FMUL R15, R9, R0 ;  /* 0x00000000090f7220 */ /* 0x000fe20000400000 */
[----:B------:R-:W-:-:S05]  /*19c0*/  IMAD.WIDE.U32 R2, R7, 0x4, R4 ;  /* 0x0000000407027825 */ /* 0x000fca00078e0004 */
[----:B------:R2:W-:Y:S01]  /*19d0*/  STG.E desc[UR4][R2.64], R15 ;  /* 0x0000000f02007986 */ /* 0x0005e2000c101904 */
[----:B-1----:R-:W-:-:S13]  /*19e0*/  ISETP.GE.AND P0, PT, R8, R11, PT ;  /* 0x0000000b0800720c */ /* 0x002fda0003f06270 */
[----:B--2---:R-:W-:Y:S05]  /*19f0*/  @P0 EXIT ;  /* 0x000000000000094d */ /* 0x004fea0003800000 */
[----:B------:R-:W1:Y:S01]  /*1a00*/  LDC.64 R6, c[0x0][0x380] ;  /* 0x0000e000ff067b82 */ /* 0x000e620000000a00 */
[C---:B------:R-:W-:Y:S01]  /*1a10*/  IADD3 R2, PT, PT, -R8.reuse, R11, RZ ;  /* 0x0000000b08027210 */ /* 0x040fe20007ffe1ff */
[----:B------:R-:W-:Y:S01]  /*1a20*/  BSSY.RECONVERGENT B0, `(.L_x_86) ;  /* 0x0000028000007945 */ /* 0x000fe20003800200 */
[----:B------:R-:W-:Y:S02]  /*1a30*/  IMAD.WIDE.U32 R4, R8, 0x4, R4 ;  /* 0x0000000408047825 */ /* 0x000fe400078e0004 */
[----:B------:R-:W-:Y:S02]  /*1a40*/  LOP3.LUT P0, R22, R2, 0x3, RZ, 0xc0, !PT ;  /* 0x0000000302167812 */ /* 0x000fe4000780c0ff */
[----:B-1----:R-:W-:-:S04]  /*1a50*/  IMAD.WIDE.U32 R2, R8, 0x4, R6 ;  /* 0x0000000408027825 */ /* 0x002fc800078e0006 */
[----:B------:R-:W-:-:S07]  /*1a60*/  IMAD.WIDE.U32 R6, R13, 0x4, R6 ;  /* 0x000000040d067825 */ /* 0x000fce00078e0006 */
[----:B------:R-:W-:Y:S05]  /*1a70*/  @!P0 BRA `(.L_x_87) ;  /* 0x0000000000888947 */ /* 0x000fea0003800000 */
[----:B------:R-:W-:Y:S01]  /*1a80*/  BSSY.RECONVERGENT B1, `(.L_x_87) ;  /* 0x0000021000017945 */ /* 0x000fe20003800200 */
[----:B------:R-:W-:Y:S01]  /*1a90*/  IMAD.MOV.U32 R12, RZ, RZ, R4 ;  /* 0x000000ffff0c7224 */ /* 0x000fe200078e0004 */
[----:B------:R-:W-:Y:S01]  /*1aa0*/  MOV R15, R5 ;  /* 0x00000005000f7202 */ /* 0x000fe20000000f00 */
[----:B------:R-:W-:Y:S01]  /*1ab0*/  IMAD.MOV.U32 R14, RZ, RZ, R6 ;  /* 0x000000ffff0e7224 */ /* 0x000fe200078e0006 */
[----:B0-----:R-:W-:Y:S01]  /*1ac0*/  MOV R17, R7 ;  /* 0x0000000700117202 */ /* 0x001fe20000000f00 */
[----:B------:R-:W-:Y:S01]  /*1ad0*/  IMAD.MOV.U32 R18, RZ, RZ, R2 ;  /* 0x000000ffff127224 */ /* 0x000fe200078e0002 */
[----:B------:R-:W-:Y:S01]  /*1ae0*/  MOV R19, R3 ;  /* 0x0000000300137202 */ /* 0x000fe20000000f00 */
[----:B------:R-:W-:-:S07]  /*1af0*/  IMAD.MOV R22, RZ, RZ, -R22 ;  /* 0x000000ffff167224 */ /* 0x000fce00078e0a16 */
.L_x_88:
[----:B------:R-:W-:Y:S01]  /*1b00*/  MOV R16, R14 ;  /* 0x0000000e00107202 */ /* 0x000fe20000000f00 */
[----:B------:R-:W2:Y:S04]  /*1b10*/  LDG.E.CONSTANT R2, desc[UR4][R18.64] ;  /* 0x0000000412027981 */ /* 0x000ea8000c1e9900 */
[----:B0-----:R0:W3:Y:S01]  /*1b20*/  LDG.E.CONSTANT R3, desc[UR4][R16.64] ;  /* 0x0000000410037981 */ /* 0x0010e2000c1e9900 */
[----:B------:R-:W-:Y:S01]  /*1b30*/  IMAD.MOV.U32 R20, RZ, RZ, R12 ;  /* 0x000000ffff147224 */ /* 0x000fe200078e000c */
[----:B------:R-:W-:Y:S01]  /*1b40*/  MOV R21, R15 ;  /* 0x0000000f00157202 */ /* 0x000fe20000000f00 */
[----:B------:R-:W-:Y:S01]  /*1b50*/  VIADD R8, R8, 0x1 ;  /* 0x0000000108087836 */ /* 0x000fe20000000000 */
[----:B------:R-:W-:Y:S02]  /*1b60*/  IADD3 R22, PT, PT, R22, 0x1, RZ ;  /* 0x0000000116167810 */ /* 0x000fe40007ffe0ff */
[----:B------:R-:W-:-:S02]  /*1b70*/  IADD3 R4, P3, PT, R12, 0x4, RZ ;  /* 0x000000040c047810 */ /* 0x000fc40007f7e0ff */
[----:B------:R-:W-:Y:S02]  /*1b80*/  ISETP.NE.AND P0, PT, R22, RZ, PT ;  /* 0x000000ff1600720c */ /* 0x000fe40003f05270 */
[----:B------:R-:W-:Y:S01]  /*1b90*/  IADD3 R6, P2, PT, R14, 0x4, RZ ;  /* 0x000000040e067810 */ /* 0x000fe20007f5e0ff */
[----:B------:R-:W-:Y:S01]  /*1ba0*/  IMAD.X R5, RZ, RZ, R15, P3 ;  /* 0x000000ffff057224 */ /* 0x000fe200018e060f */
[----:B------:R-:W-:Y:S02]  /*1bb0*/  MOV R12, R4 ;  /* 0x00000004000c7202 */ /* 0x000fe40000000f00 */
[----:B------:R-:W-:Y:S01]  /*1bc0*/  IADD3.X R7, PT, PT, RZ, R17, RZ, P2, !PT ;  /* 0x00000011ff077210 */ /* 0x000fe200017fe4ff */
[----:B------:R-:W-:Y:S02]  /*1bd0*/  IMAD.MOV.U32 R14, RZ, RZ, R6 ;  /* 0x000000ffff0e7224 */ /* 0x000fe400078e0006 */
[----:B------:R-:W-:Y:S01]  /*1be0*/  IMAD.MOV.U32 R15, RZ, RZ, R5 ;  /* 0x000000ffff0f7224 */ /* 0x000fe200078e0005 */
[----:B0-----:R-:W-:Y:S01]  /*1bf0*/  MOV R17, R7 ;  /* 0x0000000700117202 */ /* 0x001fe20000000f00 */
[----:B--2---:R-:W-:-:S04]  /*1c00*/  FADD R2, R2, R9 ;  /* 0x0000000902027221 */ /* 0x004fc80000000000 */
[----:B---3--:R-:W-:Y:S01]  /*1c10*/  FADD R9, R2, -R3 ;  /* 0x8000000302097221 */ /* 0x008fe20000000000 */
[----:B------:R-:W-:-:S03]  /*1c20*/  IADD3 R2, P1, PT, R18, 0x4, RZ ;  /* 0x0000000412027810 */ /* 0x000fc60007f3e0ff */
[----:B------:R-:W-:Y:S01]  /*1c30*/  FMUL R23, R9, R0 ;  /* 0x0000000009177220 */ /* 0x000fe20000400000 */
[----:B------:R-:W-:Y:S01]  /*1c40*/  MOV R18, R2 ;  /* 0x0000000200127202 */ /* 0x000fe20000000f00 */
[----:B------:R-:W-:-:S03]  /*1c50*/  IMAD.X R3, RZ, RZ, R19, P1 ;  /* 0x000000ffff037224 */ /* 0x000fc600008e0613 */
[----:B------:R0:W-:Y:S01]  /*1c60*/  STG.E desc[UR4][R20.64], R23 ;  /* 0x0000001714007986 */ /* 0x0001e2000c101904 */
[----:B------:R-:W-:Y:S01]  /*1c70*/  IMAD.MOV.U32 R19, RZ, RZ, R3 ;  /* 0x000000ffff137224 */ /* 0x000fe200078e0003 */
[----:B------:R-:W-:Y:S06]  /*1c80*/  @P0 BRA `(.L_x_88) ;  /* 0xfffffffc009c0947 */ /* 0x000fec000383ffff */
[----:B------:R-:W-:Y:S05]  /*1c90*/  BSYNC.RECONVERGENT B1 ;  /* 0x0000000000017941 */ /* 0x000fea0003800200 */
.L_x_87:
[----:B------:R-:W-:Y:S05]  /*1ca0*/  BSYNC.RECONVERGENT B0 ;  /* 0x0000000000007941 */ /* 0x000fea0003800200 */
.L_x_86:
[----:B------:R-:W-:-:S04]  /*1cb0*/  IADD3 R10, PT, PT, R13, R10, -R11 ;  /* 0x0000000a0d0a7210 */ /* 0x000fc80007ffe80b */
[----:B------:R-:W-:-:S13]  /*1cc0*/  ISETP.GT.U32.AND P0, PT, R10, -0x4, PT ;  /* 0xfffffffc0a00780c */ /* 0x000fda0003f04070 */
[----:B------:R-:W-:Y:S05]  /*1cd0*/  @P0 EXIT ;  /* 0x000000000000094d */ /* 0x000fea0003800000 */
[----:B------:R-:W-:Y:S01]  /*1ce0*/  IADD3 R10, PT, PT, -R8, R11, RZ ;  /* 0x0000000b080a7210 */ /* 0x000fe20007ffe1ff */
[----:B------:R-:W-:Y:S01]  /*1cf0*/  BSSY.RECONVERGENT B0, `(.L_x_89) ;  /* 0x0000071000007945 */ /* 0x000fe20003800200 */
[----:B------:R-:W-:Y:S02]  /*1d00*/  PLOP3.LUT P0, PT, PT, PT, PT, 0x80, 0x8 ;  /* 0x000000000008781c */ /* 0x000fe40003f0f070 */
[----:B------:R-:W-:-:S13]  /*1d10*/  ISETP.GT.AND P1, PT, R10, 0xc, PT ;  /* 0x0000000c0a00780c */ /* 0x000fda0003f24270 */
[----:B------:R-:W-:Y:S05]  /*1d20*/  @!P1 BRA `(.L_x_90) ;  /* 0x0000000400b49947 */ /* 0x000fea0003800000 */
[----:B------:R-:W-:Y:S01]  /*1d30*/  PLOP3.LUT P0, PT, PT, PT, PT, 0x8, 0x80 ;  /* 0x000000000080781c */ /* 0x000fe20003f0e170 */
[----:B------:R-:W-:-:S12]  /*1d40*/  VIADD R13, R11, 0xfffffff4 ;  /* 0xfffffff40b0d7836 */ /* 0x000fd80000000000 */
.L_x_91:
[----:B------:R-:W2:Y:S04]  /*1d50*/  LDG.E.CONSTANT R10, desc[UR4][R2.64] ;  /* 0x00000004020a7981 */ /* 0x000ea8000c1e9900 */
[----:B0-----:R-:W3:Y:S04]  /*1d60*/  LDG.E.CONSTANT R21, desc[UR4][R6.64] ;  /* 0x0000000406157981 */ /* 0x001ee8000c1e9900 */
[----:B------:R-:W4:Y:S04]  /*1d70*/  LDG.E.CONSTANT R18, desc[UR4][R2.64+0x4] ;  /* 0x0000040402127981 */ /* 0x000f28000c1e9900 */
[----:B------:R-:W5:Y:S04]  /*1d80*/  LDG.E.CONSTANT R25, desc[UR4][R6.64+0x4] ;  /* 0x0000040406197981 */ /* 0x000f68000c1e9900 */
        /* <DEDUP_REMOVED lines=11> */
[----:B------:R-:W5:Y:S01]  /*1e40*/  LDG.E.CONSTANT R20, desc[UR4][R2.64+0x20] ;  /* 0x0000200402147981 */ /* 0x000f62000c1e9900 */
[----:B--2---:R-:W-:-:S04]  /*1e50*/  FADD R10, R10, R9 ;  /* 0x000000090a0a7221 */ /* 0x004fc80000000000 */
[----:B---3--:R-:W-:Y:S02]  /*1e60*/  FADD R21, R10, -R21 ;  /* 0x800000150a157221 */ /* 0x008fe40000000000 */
[----:B------:R-:W2:Y:S02]  /*1e70*/  LDG.E.CONSTANT R10, desc[UR4][R2.64+0x1c] ;  /* 0x00001c04020a7981 */ /* 0x000ea4000c1e9900 */
[----:B----4-:R-:W-:-:S04]  /*1e80*/  FADD R18, R21, R18 ;  /* 0x0000001215127221 */ /* 0x010fc80000000000 */
[----:B-----5:R-:W-:Y:S02]  /*1e90*/  FADD R25, R18, -R25 ;  /* 0x8000001912197221 */ /* 0x020fe40000000000 */
[----:B------:R-:W3:Y:S02]  /*1ea0*/  LDG.E.CONSTANT R18, desc[UR4][R6.64+0x20] ;  /* 0x0000200406127981 */ /* 0x000ee4000c1e9900 */
[----:B------:R-:W-:-:S04]  /*1eb0*/  FADD R16, R25, R16 ;  /* 0x0000001019107221 */ /* 0x000fc80000000000 */
[----:B------:R-:W-:Y:S02]  /*1ec0*/  FADD R15, R16, -R15 ;  /* 0x8000000f100f7221 */ /* 0x000fe40000000000 */
[----:B------:R-:W4:Y:S02]  /*1ed0*/  LDG.E.CONSTANT R16, desc[UR4][R2.64+0x24] ;  /* 0x0000240402107981 */ /* 0x000f24000c1e9900 */
[----:B------:R-:W-:-:S04]  /*1ee0*/  FADD R14, R15, R14 ;  /* 0x0000000e0f0e7221 */ /* 0x000fc80000000000 */
[----:B------:R-:W-:Y:S02]  /*1ef0*/  FADD R19, R14, -R19 ;  /* 0x800000130e137221 */ /* 0x000fe40000000000 */
[----:B------:R-:W5:Y:S02]  /*1f00*/  LDG.E.CONSTANT R14, desc[UR4][R6.64+0x24] ;  /* 0x00002404060e7981 */ /* 0x000f64000c1e9900 */
[----:B------:R-:W-:-:S04]  /*1f10*/  FADD R9, R19, R24 ;  /* 0x0000001813097221 */ /* 0x000fc80000000000 */
[----:B------:R-:W-:-:S04]  /*1f20*/  FADD R9, R9, -R26 ;  /* 0x8000001a09097221 */ /* 0x000fc80000000000 */
[----:B------:R-:W-:-:S04]  /*1f30*/  FADD R12, R9, R12 ;  /* 0x0000000c090c7221 */ /* 0x000fc80000000000 */
[----:B------:R-:W-:-:S04]  /*1f40*/  FADD R17, R12, -R17 ;  /* 0x800000110c117221 */ /* 0x000fc80000000000 */
[----:B------:R-:W-:-:S04]  /*1f50*/  FADD R22, R17, R22 ;  /* 0x0000001611167221 */ /* 0x000fc80000000000 */
[----:B------:R-:W-:-:S04]  /*1f60*/  FADD R23, R22, -R23 ;  /* 0x8000001716177221 */ /* 0x000fc80000000000 */
[----:B--2---:R-:W-:Y:S02]  /*1f70*/  FADD R12, R23, R10 ;  /* 0x0000000a170c7221 */ /* 0x004fe40000000000 */
[----:B------:R-:W2:Y:S02]  /*1f80*/  LDG.E.CONSTANT R10, desc[UR4][R2.64+0x28] ;  /* 0x00002804020a7981 */ /* 0x000ea4000c1e9900 */
[----:B------:R-:W-:Y:S02]  /*1f90*/  FADD R27, R12, -R27 ;  /* 0x8000001b0c1b7221 */ /* 0x000fe40000000000 */
[----:B------:R-:W2:Y:S02]  /*1fa0*/  LDG.E.CONSTANT R12, desc[UR4][R6.64+0x28] ;  /* 0x00002804060c7981 */ /* 0x000ea4000c1e9900 */
[----:B------:R-:W-:Y:S02]  /*1fb0*/  FADD R29, R27, R20 ;  /* 0x000000141b1d7221 */ /* 0x000fe40000000000 */
[----:B------:R-:W2:Y:S02]  /*1fc0*/  LDG.E.CONSTANT R20, desc[UR4][R2.64+0x2c] ;  /* 0x00002c0402147981 */ /* 0x000ea4000c1e9900 */
[----:B---3--:R-:W-:-:S02]  /*1fd0*/  FADD R29, R29, -R18 ;  /* 0x800000121d1d7221 */ /* 0x008fc40000000000 */
[----:B------:R-:W3:Y:S02]  /*1fe0*/  LDG.E.CONSTANT R18, desc[UR4][R6.64+0x2c] ;  /* 0x00002c0406127981 */ /* 0x000ee4000c1e9900 */
[----:B----4-:R-:W-:Y:S02]  /*1ff0*/  FADD R22, R29, R16 ;  /* 0x000000101d167221 */ /* 0x010fe40000000000 */
[----:B------:R-:W4:Y:S02]  /*2000*/  LDG.E.CONSTANT R16, desc[UR4][R2.64+0x30] ;  /* 0x0000300402107981 */ /* 0x000f24000c1e9900 */
[----:B-----5:R-:W-:Y:S02]  /*2010*/  FADD R14, R22, -R14 ;  /* 0x8000000e160e7221 */ /* 0x020fe40000000000 */
[----:B------:R-:W5:Y:S01]  /*2020*/  LDG.E.CONSTANT R22, desc[UR4][R6.64+0x30] ;  /* 0x0000300406167981 */ /* 0x000f62000c1e9900 */
[-C--:B------:R-:W-:Y:S01]  /*2030*/  FMUL R24, R21, R0.reuse ;  /* 0x0000000015187220 */ /* 0x080fe20000400000 */
[-C--:B------:R-:W-:Y:S01]  /*2040*/  FMUL R26, R15, R0.reuse ;  /* 0x000000000f1a7220 */ /* 0x080fe20000400000 */
[----:B------:R-:W-:-:S05]  /*2050*/  FMUL R25, R25, R0 ;  /* 0x0000000019197220 */ /* 0x000fca0000400000 */
[----:B------:R4:W-:Y:S01]  /*2060*/  STG.E desc[UR4][R4.64+0x4], R25 ;  /* 0x0000041904007986 */ /* 0x0009e2000c101904 */
[----:B--2---:R-:W-:-:S03]  /*2070*/  FADD R21, R14, R10 ;  /* 0x0000000a0e157221 */ /* 0x004fc60000000000 */
[----:B------:R-:W2:Y:S01]  /*2080*/  LDG.E.CONSTANT R10, desc[UR4][R2.64+0x34] ;  /* 0x00003404020a7981 */ /* 0x000ea2000c1e9900 */
[----:B------:R-:W-:-:S03]  /*2090*/  FADD R15, R21, -R12 ;  /* 0x8000000c150f7221 */ /* 0x000fc60000000000 */
[----:B------:R-:W2:Y:S01]  /*20a0*/  LDG.E.CONSTANT R12, desc[UR4][R6.64+0x34] ;  /* 0x00003404060c7981 */ /* 0x000ea2000c1e9900 */
[----:B------:R-:W-:-:S03]  /*20b0*/  FADD R21, R15, R20 ;  /* 0x000000140f157221 */ /* 0x000fc60000000000 */
[----:B------:R-:W2:Y:S01]  /*20c0*/  LDG.E.CONSTANT R20, desc[UR4][R2.64+0x38] ;  /* 0x0000380402147981 */ /* 0x000ea2000c1e9900 */
[----:B---3--:R-:W-:-:S03]  /*20d0*/  FADD R21, R21, -R18 ;  /* 0x8000001215157221 */ /* 0x008fc60000000000 */
[----:B------:R-:W3:Y:S01]  /*20e0*/  LDG.E.CONSTANT R18, desc[UR4][R6.64+0x38] ;  /* 0x0000380406127981 */ /* 0x000ee2000c1e9900 */
[----:B----4-:R-:W-:-:S03]  /*20f0*/  FADD R25, R21, R16 ;  /* 0x0000001015197221 */ /* 0x010fc60000000000 */
[----:B------:R0:W4:Y:S01]  /*2100*/  LDG.E.CONSTANT R16, desc[UR4][R2.64+0x3c] ;  /* 0x00003c0402107981 */ /* 0x000122000c1e9900 */
[----:B-----5:R-:W-:-:S03]  /*2110*/  FADD R25, R25, -R22 ;  /* 0x8000001619197221 */ /* 0x020fc60000000000 */
[----:B------:R1:W5:Y:S04]  /*2120*/  LDG.E.CONSTANT R22, desc[UR4][R6.64+0x3c] ;  /* 0x00003c0406167981 */ /* 0x000368000c1e9900 */
[----:B------:R0:W-:Y:S02]  /*2130*/  STG.E desc[UR4][R4.64], R24 ;  /* 0x0000001804007986 */ /* 0x0001e4000c101904 */
[-C--:B0-----:R-:W-:Y:S01]  /*2140*/  FMUL R24, R19, R0.reuse ;  /* 0x0000000013187220 */ /* 0x081fe20000400000 */
[----:B------:R-:W-:Y:S01]  /*2150*/  IADD3 R8, PT, PT, R8, 0x10, RZ ;  /* 0x0000001008087810 */ /* 0x000fe20007ffe0ff */
[----:B------:R-:W-:-:S03]  /*2160*/  FMUL R9, R9, R0 ;  /* 0x0000000009097220 */ /* 0x000fc60000400000 */
[----:B------:R-:W-:Y:S01]  /*2170*/  ISETP.GE.AND P1, PT, R8, R13, PT ;  /* 0x0000000d0800720c */ /* 0x000fe20003f26270 */
[-C--:B------:R-:W-:Y:S01]  /*2180*/  FMUL R17, R17, R0.reuse ;  /* 0x0000000011117220 */ /* 0x080fe20000400000 */
[-C--:B------:R-:W-:Y:S01]  /*2190*/  FMUL R23, R23, R0.reuse ;  /* 0x0000000017177220 */ /* 0x080fe20000400000 */
[----:B------:R-:W-:Y:S01]  /*21a0*/  STG.E desc[UR4][R4.64+0x10], R9 ;  /* 0x0000100904007986 */ /* 0x000fe2000c101904 */
[-C--:B------:R-:W-:Y:S01]  /*21b0*/  FMUL R15, R15, R0.reuse ;  /* 0x000000000f0f7220 */ /* 0x080fe20000400000 */
[-C--:B------:R-:W-:Y:S01]  /*21c0*/  FMUL R27, R27, R0.reuse ;  /* 0x000000001b1b7220 */ /* 0x080fe20000400000 */
[-C--:B------:R-:W-:Y:S01]  /*21d0*/  FMUL R29, R29, R0.reuse ;  /* 0x000000001d1d7220 */ /* 0x080fe20000400000 */
[----:B------:R0:W-:Y:S01]  /*21e0*/  STG.E desc[UR4][R4.64+0x14], R17 ;  /* 0x0000141104007986 */ /* 0x0001e2000c101904 */
[-C--:B------:R-:W-:Y:S01]  /*21f0*/  FMUL R14, R14, R0.reuse ;  /* 0x000000000e0e7220 */ /* 0x080fe20000400000 */
[----:B------:R-:W-:Y:S02]  /*2200*/  FMUL R21, R21, R0 ;  /* 0x0000000015157220 */ /* 0x000fe40000400000 */
[----:B------:R-:W-:Y:S01]  /*2210*/  STG.E desc[UR4][R4.64+0x18], R23 ;  /* 0x0000181704007986 */ /* 0x000fe2000c101904 */
[----:B------:R-:W-:-:S02]  /*2220*/  IADD3 R2, P2, PT, R2, 0x40, RZ ;  /* 0x0000004002027810 */ /* 0x000fc40007f5e0ff */
[----:B-1----:R-:W-:Y:S01]  /*2230*/  IADD3 R6, P3, PT, R6, 0x40, RZ ;  /* 0x0000004006067810 */ /* 0x002fe20007f7e0ff */
[----:B------:R1:W-:Y:S02]  /*2240*/  STG.E desc[UR4][R4.64+0x28], R15 ;  /* 0x0000280f04007986 */ /* 0x0003e4000c101904 */
[----:B------:R-:W-:Y:S01]  /*2250*/  IMAD.X R3, RZ, RZ, R3, P2 ;  /* 0x000000ffff037224 */ /* 0x000fe200010e0603 */
[----:B------:R-:W-:Y:S01]  /*2260*/  IADD3.X R7, PT, PT, RZ, R7, RZ, P3, !PT ;  /* 0x00000007ff077210 */ /* 0x000fe20001ffe4ff */
[----:B------:R-:W-:Y:S04]  /*2270*/  STG.E desc[UR4][R4.64+0x8], R26 ;  /* 0x0000081a04007986 */ /* 0x000fe8000c101904 */
[----:B------:R-:W-:Y:S04]  /*2280*/  STG.E desc[UR4][R4.64+0xc], R24 ;  /* 0x00000c1804007986 */ /* 0x000fe8000c101904 */
[----:B------:R-:W-:Y:S04]  /*2290*/  STG.E desc[UR4][R4.64+0x1c], R27 ;  /* 0x00001c1b04007986 */ /* 0x000fe8000c101904 */
[----:B------:R-:W-:Y:S04]  /*22a0*/  STG.E desc[UR4][R4.64+0x20], R29 ;  /* 0x0000201d04007986 */ /* 0x000fe8000c101904 */
[----:B------:R-:W-:Y:S04]  /*22b0*/  STG.E desc[UR4][R4.64+0x24], R14 ;  /* 0x0000240e04007986 */ /* 0x000fe8000c101904 */
[----:B------:R-:W-:Y:S01]  /*22c0*/  STG.E desc[UR4][R4.64+0x2c], R21 ;  /* 0x00002c1504007986 */ /* 0x000fe2000c101904 */
[----:B--2---:R-:W-:-:S04]  /*22d0*/  FADD R19, R25, R10 ;  /* 0x0000000a19137221 */ /* 0x004fc80000000000 */
[----:B------:R-:W-:-:S04]  /*22e0*/  FADD R19, R19, -R12 ;  /* 0x8000000c13137221 */ /* 0x000fc80000000000 */
[----:B------:R-:W-:-:S04]  /*22f0*/  FADD R20, R19, R20 ;  /* 0x0000001413147221 */ /* 0x000fc80000000000 */
[----:B---3--:R-:W-:-:S04]  /*2300*/  FADD R18, R20, -R18 ;  /* 0x8000001214127221 */ /* 0x008fc80000000000 */
[----:B----4-:R-:W-:Y:S01]  /*2310*/  FADD R16, R18, R16 ;  /* 0x0000001012107221 */ /* 0x010fe20000000000 */
[----:B------:R-:W-:Y:S01]  /*2320*/  IADD3 R10, P4, PT, R4, 0x40, RZ ;  /* 0x00000040040a7810 */ /* 0x000fe20007f9e0ff */
[-C--:B------:R-:W-:Y:S01]  /*2330*/  FMUL R25, R25, R0.reuse ;  /* 0x0000000019197220 */ /* 0x080fe20000400000 */
[-C--:B------:R-:W-:Y:S01]  /*2340*/  FMUL R19, R19, R0.reuse ;  /* 0x0000000013137220 */ /* 0x080fe20000400000 */
[----:B0-----:R-:W-:Y:S01]  /*2350*/  FMUL R17, R18, R0 ;  /* 0x0000000012117220 */ /* 0x001fe20000400000 */
[----:B-----5:R-:W-:Y:S01]  /*2360*/  FADD R9, R16, -R22 ;  /* 0x8000001610097221 */ /* 0x020fe20000000000 */
[----:B-1----:R-:W-:-:S03]  /*2370*/  IMAD.X R15, RZ, RZ, R5, P4 ;  /* 0x000000ffff0f7224 */ /* 0x002fc600020e0605 */
[----:B------:R-:W-:Y:S01]  /*2380*/  FMUL R23, R9, R0 ;  /* 0x0000000009177220 */ /* 0x000fe20000400000 */
[----:B------:R-:W-:Y:S04]  /*2390*/  STG.E desc[UR4][R4.64+0x30], R25 ;  /* 0x0000301904007986 */ /* 0x000fe8000c101904 */
[----:B------:R-:W-:Y:S04]  /*23a0*/  STG.E desc[UR4][R4.64+0x34], R19 ;  /* 0x0000341304007986 */ /* 0x000fe8000c101904 */
[----:B------:R-:W-:Y:S04]  /*23b0*/  STG.E desc[UR4][R4.64+0x38], R17 ;  /* 0x0000381104007986 */ /* 0x000fe8000c101904 */
[----:B------:R0:W-:Y:S02]  /*23c0*/  STG.E desc[UR4][R4.64+0x3c], R23 ;  /* 0x00003c1704007986 */ /* 0x0001e4000c101904 */
[----:B0-----:R-:W-:Y:S01]  /*23d0*/  MOV R4, R10 ;  /* 0x0000000a00047202 */ /* 0x001fe20000000f00 */
[----:B------:R-:W-:Y:S01]  /*23e0*/  IMAD.MOV.U32 R5, RZ, RZ, R15 ;  /* 0x000000ffff057224 */ /* 0x000fe200078e000f */
[----:B------:R-:W-:Y:S06]  /*23f0*/  @!P1 BRA `(.L_x_91) ;  /* 0xfffffff800549947 */ /* 0x000fec000383ffff */
.L_x_90:
[----:B------:R-:W-:Y:S05]  /*2400*/  BSYNC.RECONVERGENT B0 ;  /* 0x0000000000007941 */ /* 0x000fea0003800200 */
.L_x_89:
[----:B------:R-:W-:Y:S01]  /*2410*/  IADD3 R10, PT, PT, -R8, R11, RZ ;  /* 0x0000000b080a7210 */ /* 0x000fe20007ffe1ff */
[----:B------:R-:W-:Y:S03]  /*2420*/  BSSY.RECONVERGENT B0, `(.L_x_92) ;  /* 0x000003d000007945 */ /* 0x000fe60003800200 */
[----:B------:R-:W-:-:S13]  /*2430*/  ISETP.GT.AND P1, PT, R10, 0x4, PT ;  /* 0x000000040a00780c */ /* 0x000fda0003f24270 */
[----:B------:R-:W-:Y:S05]  /*2440*/  @!P1 BRA `(.L_x_93) ;  /* 0x0000000000e89947 */ /* 0x000fea0003800000 */
[----:B------:R-:W2:Y:S04]  /*2450*/  LDG.E.CONSTANT R24, desc[UR4][R2.64] ;  /* 0x0000000402187981 */ /* 0x000ea8000c1e9900 */
[----:B------:R-:W3:Y:S04]  /*2460*/  LDG.E.CONSTANT R26, desc[UR4][R6.64] ;  /* 0x00000004061a7981 */ /* 0x000ee8000c1e9900 */
[----:B------:R-:W4:Y:S04]  /*2470*/  LDG.E.CONSTANT R28, desc[UR4][R2.64+0x4] ;  /* 0x00000404021c7981 */ /* 0x000f28000c1e9900 */
[----:B------:R-:W5:Y:S04]  /*2480*/  LDG.E.CONSTANT R25, desc[UR4][R6.64+0x4] ;  /* 0x0000040406197981 */ /* 0x000f68000c1e9900 */
[----:B0-----:R-:W5:Y:S04]  /*2490*/  LDG.E.CONSTANT R21, desc[UR4][R2.64+0x8] ;  /* 0x0000080402157981 */ /* 0x001f68000c1e9900 */
        /* <DEDUP_REMOVED lines=9> */
[----:B------:R0:W5:Y:S04]  /*2530*/  LDG.E.CONSTANT R15, desc[UR4][R2.64+0x1c] ;  /* 0x00001c04020f7981 */ /* 0x000168000c1e9900 */
[----:B------:R1:W5:Y:S01]  /*2540*/  LDG.E.CONSTANT R16, desc[UR4][R6.64+0x1c] ;  /* 0x00001c0406107981 */ /* 0x000362000c1e9900 */
[----:B------:R-:W-:-:S02]  /*2550*/  PLOP3.LUT P0, PT, PT, PT, PT, 0x8, 0x80 ;  /* 0x000000000080781c */ /* 0x000fc40003f0e170 */
[----:B------:R-:W-:Y:S02]  /*2560*/  IADD3 R8, PT, PT, R8, 0x8, RZ ;  /* 0x0000000808087810 */ /* 0x000fe40007ffe0ff */
[----:B0-----:R-:W-:Y:S02]  /*2570*/  IADD3 R2, P1, PT, R2, 0x20, RZ ;  /* 0x0000002002027810 */ /* 0x001fe40007f3e0ff */
[----:B-1----:R-:W-:-:S03]  /*2580*/  IADD3 R6, P2, PT, R6, 0x20, RZ ;  /* 0x0000002006067810 */ /* 0x002fc60007f5e0ff */
[----:B------:R-:W-:Y:S01]  /*2590*/  IMAD.X R3, RZ, RZ, R3, P1 ;  /* 0x000000ffff037224 */ /* 0x000fe200008e0603 */
[----:B------:R-:W-:Y:S01]  /*25a0*/  IADD3.X R7, PT, PT, RZ, R7, RZ, P2, !PT ;  /* 0x00000007ff077210 */ /* 0x000fe200017fe4ff */
[----:B--2---:R-:W-:-:S04]  /*25b0*/  FADD R9, R9, R24 ;  /* 0x0000001809097221 */ /* 0x004fc80000000000 */
[----:B---3--:R-:W-:-:S04]  /*25c0*/  FADD R9, R9, -R26 ;  /* 0x8000001a09097221 */ /* 0x008fc80000000000 */
[----:B----4-:R-:W-:-:S04]  /*25d0*/  FADD R23, R9, R28 ;  /* 0x0000001c09177221 */ /* 0x010fc80000000000 */
[----:B-----5:R-:W-:-:S04]  /*25e0*/  FADD R23, R23, -R25 ;  /* 0x8000001917177221 */ /* 0x020fc80000000000 */
[C---:B------:R-:W-:Y:S01]  /*25f0*/  FADD R21, R23.reuse, R21 ;  /* 0x0000001517157221 */ /* 0x040fe20000000000 */
[----:B------:R-:W-:-:S03]  /*2600*/  FMUL R23, R23, R0 ;  /* 0x0000000017177220 */ /* 0x000fc60000400000 */
[----:B------:R-:W-:Y:S02]  /*2610*/  FADD R22, R21, -R22 ;  /* 0x8000001615167221 */ /* 0x000fe40000000000 */
[----:B------:R-:W-:Y:S02]  /*2620*/  STG.E desc[UR4][R4.64+0x4], R23 ;  /* 0x0000041704007986 */ /* 0x000fe4000c101904 */
[----:B------:R-:W-:-:S04]  /*2630*/  FADD R19, R22, R19 ;  /* 0x0000001316137221 */ /* 0x000fc80000000000 */
[----:B------:R-:W-:-:S04]  /*2640*/  FADD R20, R19, -R20 ;  /* 0x8000001413147221 */ /* 0x000fc80000000000 */
[----:B------:R-:W-:-:S04]  /*2650*/  FADD R17, R20, R17 ;  /* 0x0000001114117221 */ /* 0x000fc80000000000 */
[----:B------:R-:W-:-:S04]  /*2660*/  FADD R17, R17, -R18 ;  /* 0x8000001211117221 */ /* 0x000fc80000000000 */
[C---:B------:R-:W-:Y:S01]  /*2670*/  FADD R19, R17.reuse, R10 ;  /* 0x0000000a11137221 */ /* 0x040fe20000000000 */
[----:B------:R-:W-:Y:S01]  /*2680*/  IADD3 R10, P3, PT, R4, 0x20, RZ ;  /* 0x00000020040a7810 */ /* 0x000fe20007f7e0ff */
[-C--:B------:R-:W-:Y:S02]  /*2690*/  FMUL R17, R17, R0.reuse ;  /* 0x0000000011117220 */ /* 0x080fe40000400000 */
[----:B------:R-:W-:Y:S01]  /*26a0*/  FADD R12, R19, -R12 ;  /* 0x8000000c130c7221 */ /* 0x000fe20000000000 */
[-C--:B------:R-:W-:Y:S02]  /*26b0*/  FMUL R19, R22, R0.reuse ;  /* 0x0000000016137220 */ /* 0x080fe40000400000 */
[----:B------:R-:W-:Y:S01]  /*26c0*/  STG.E desc[UR4][R4.64+0x10], R17 ;  /* 0x0000101104007986 */ /* 0x000fe2000c101904 */
[C---:B------:R-:W-:Y:S01]  /*26d0*/  FADD R13, R12.reuse, R13 ;  /* 0x0000000d0c0d7221 */ /* 0x040fe20000000000 */
[-C--:B------:R-:W-:Y:S02]  /*26e0*/  FMUL R21, R12, R0.reuse ;  /* 0x000000000c157220 */ /* 0x080fe40000400000 */
[----:B------:R-:W-:Y:S01]  /*26f0*/  STG.E desc[UR4][R4.64+0x8], R19 ;  /* 0x0000081304007986 */ /* 0x000fe2000c101904 */
[----:B------:R-:W-:Y:S01]  /*2700*/  FADD R14, R13, -R14 ;  /* 0x8000000e0d0e7221 */ /* 0x000fe20000000000 */
[----:B------:R-:W-:-:S02]  /*2710*/  FMUL R13, R9, R0 ;  /* 0x00000000090d7220 */ /* 0x000fc40000400000 */
[----:B------:R-:W-:Y:S01]  /*2720*/  STG.E desc[UR4][R4.64+0x14], R21 ;  /* 0x0000141504007986 */ /* 0x000fe2000c101904 */
[C---:B------:R-:W-:Y:S01]  /*2730*/  FADD R15, R14.reuse, R15 ;  /* 0x0000000f0e0f7221 */ /* 0x040fe20000000000 */
[-C--:B------:R-:W-:Y:S02]  /*2740*/  FMUL R25, R14, R0.reuse ;  /* 0x000000000e197220 */ /* 0x080fe40000400000 */
[----:B------:R0:W-:Y:S01]  /*2750*/  STG.E desc[UR4][R4.64], R13 ;  /* 0x0000000d04007986 */ /* 0x0001e2000c101904 */
[----:B------:R-:W-:Y:S01]  /*2760*/  FADD R9, R15, -R16 ;  /* 0x800000100f097221 */ /* 0x000fe20000000000 */
[-C--:B------:R-:W-:Y:S02]  /*2770*/  FMUL R15, R20, R0.reuse ;  /* 0x00000000140f7220 */ /* 0x080fe40000400000 */
[----:B------:R-:W-:Y:S01]  /*2780*/  STG.E desc[UR4][R4.64+0x18], R25 ;  /* 0x0000181904007986 */ /* 0x000fe2000c101904 */
[----:B------:R-:W-:-:S03]  /*2790*/  FMUL R27, R9, R0 ;  /* 0x00000000091b7220 */ /* 0x000fc60000400000 */
[----:B------:R-:W-:Y:S01]  /*27a0*/  STG.E desc[UR4][R4.64+0xc], R15 ;  /* 0x00000c0f04007986 */ /* 0x000fe2000c101904 */
[----:B0-----:R-:W-:-:S03]  /*27b0*/  IMAD.X R13, RZ, RZ, R5, P3 ;  /* 0x000000ffff0d7224 */ /* 0x001fc600018e0605 */
[----:B------:R0:W-:Y:S02]  /*27c0*/  STG.E desc[UR4][R4.64+0x1c], R27 ;  /* 0x00001c1b04007986 */ /* 0x0001e4000c101904 */
[----:B0-----:R-:W-:Y:S01]  /*27d0*/  IMAD.MOV.U32 R4, RZ, RZ, R10 ;  /* 0x000000ffff047224 */ /* 0x001fe200078e000a */
[----:B------:R-:W-:-:S07]  /*27e0*/  MOV R5, R13 ;  /* 0x0000000d00057202 */ /* 0x000fce0000000f00 */
.L_x_93:
[----:B------:R-:W-:Y:S05]  /*27f0*/  BSYNC.RECONVERGENT B0 ;  /* 0x0000000000007941 */ /* 0x000fea0003800200 */
.L_x_92:
[----:B------:R-:W-:-:S13]  /*2800*/  ISETP.LT.OR P0, PT, R8, R11, P0 ;  /* 0x0000000b0800720c */ /* 0x000fda0000701670 */
[----:B------:R-:W-:Y:S05]  /*2810*/  @!P0 EXIT ;  /* 0x000000000000894d */ /* 0x000fea0003800000 */
[----:B------:R-:W2:Y:S04]  /*2820*/  LDG.E.CONSTANT R8, desc[UR4][R2.64] ;  /* 0x0000000402087981 */ /* 0x000ea8000c1e9900 */
[----:B------:R-:W3:Y:S04]  /*2830*/  LDG.E.CONSTANT R11, desc[UR4][R6.64] ;  /* 0x00000004060b7981 */ /* 0x000ee8000c1e9900 */
[----:B------:R-:W4:Y:S04]  /*2840*/  LDG.E.CONSTANT R10, desc[UR4][R2.64+0x4] ;  /* 0x00000404020a7981 */ /* 0x000f28000c1e9900 */
[----:B------:R-:W5:Y:S04]  /*2850*/  LDG.E.CONSTANT R13, desc[UR4][R6.64+0x4] ;  /* 0x00000404060d7981 */ /* 0x000f68000c1e9900 */
[----:B------:R-:W5:Y:S04]  /*2860*/  LDG.E.CONSTANT R12, desc[UR4][R2.64+0x8] ;  /* 0x00000804020c7981 */ /* 0x000f68000c1e9900 */
[----:B------:R-:W5:Y:S04]  /*2870*/  LDG.E.CONSTANT R15, desc[UR4][R6.64+0x8] ;  /* 0x00000804060f7981 */ /* 0x000f68000c1e9900 */
[----:B------:R-:W5:Y:S04]  /*2880*/  LDG.E.CONSTANT R14, desc[UR4][R2.64+0xc] ;  /* 0x00000c04020e7981 */ /* 0x000f68000c1e9900 */
[----:B0-----:R-:W5:Y:S01]  /*2890*/  LDG.E.CONSTANT R17, desc[UR4][R6.64+0xc] ;  /* 0x00000c0406117981 */ /* 0x001f62000c1e9900 */
[----:B--2---:R-:W-:-:S04]  /*28a0*/  FADD R8, R8, R9 ;  /* 0x0000000908087221 */ /* 0x004fc80000000000 */
[----:B---3--:R-:W-:-:S04]  /*28b0*/  FADD R11, R8, -R11 ;  /* 0x8000000b080b7221 */ /* 0x008fc80000000000 */
[C---:B----4-:R-:W-:Y:S01]  /*28c0*/  FADD R10, R11.reuse, R10 ;  /* 0x0000000a0b0a7221 */ /* 0x050fe20000000000 */
[----:B------:R-:W-:-:S03]  /*28d0*/  FMUL R11, R11, R0 ;  /* 0x000000000b0b7220 */ /* 0x000fc60000400000 */
[----:B-----5:R-:W-:Y:S02]  /*28e0*/  FADD R13, R10, -R13 ;  /* 0x8000000d0a0d7221 */ /* 0x020fe40000000000 */
[----:B------:R-:W-:Y:S02]  /*28f0*/  STG.E desc[UR4][R4.64], R11 ;  /* 0x0000000b04007986 */ /* 0x000fe4000c101904 */
[C---:B------:R-:W-:Y:S01]  /*2900*/  FADD R12, R13.reuse, R12 ;  /* 0x0000000c0d0c7221 */ /* 0x040fe20000000000 */
[----:B------:R-:W-:-:S03]  /*2910*/  FMUL R13, R13, R0 ;  /* 0x000000000d0d7220 */ /* 0x000fc60000400000 */
[----:B------:R-:W-:Y:S02]  /*2920*/  FADD R15, R12, -R15 ;  /* 0x8000000f0c0f7221 */ /* 0x000fe40000000000 */
[----:B------:R-:W-:Y:S02]  /*2930*/  STG.E desc[UR4][R4.64+0x4], R13 ;  /* 0x0000040d04007986 */ /* 0x000fe4000c101904 */
[C---:B------:R-:W-:Y:S01]  /*2940*/  FADD R14, R15.reuse, R14 ;  /* 0x0000000e0f0e7221 */ /* 0x040fe20000000000 */
[----:B------:R-:W-:-:S03]  /*2950*/  FMUL R15, R15, R0 ;  /* 0x000000000f0f7220 */ /* 0x000fc60000400000 */
[----:B------:R-:W-:Y:S02]  /*2960*/  FADD R17, R14, -R17 ;  /* 0x800000110e117221 */ /* 0x000fe40000000000 */
[----:B------:R-:W-:Y:S02]  /*2970*/  STG.E desc[UR4][R4.64+0x8], R15 ;  /* 0x0000080f04007986 */ /* 0x000fe4000c101904 */
[----:B------:R-:W-:-:S05]  /*2980*/  FMUL R17, R17, R0 ;  /* 0x0000000011117220 */ /* 0x000fca0000400000 */
[----:B------:R-:W-:Y:S01]  /*2990*/  STG.E desc[UR4][R4.64+0xc], R17 ;  /* 0x00000c1104007986 */ /* 0x000fe2000c101904 */
[----:B------:R-:W-:Y:S05]  /*29a0*/  EXIT ;  /* 0x000000000000794d */ /* 0x000fea0003800000 */
.L_x_75:
[----:B------:R-:W3:Y:S01]  /*29b0*/  LDCU UR8, c[0x0][0x390] ;  /* 0x00007200ff0877ac */ /* 0x000ee20008000800 */
[----:B------:R-:W4:Y:S01]  /*29c0*/  LDC.64 R6, c[0x0][0x380] ;  /* 0x0000e000ff067b82 */ /* 0x000f220000000a00 */
[----:B------:R-:W-:Y:S01]  /*29d0*/  IMAD.WIDE.U32 R8, R13, 0x4, R4 ;  /* 0x000000040d087825 */ /* 0x000fe200078e0004 */
[----:B------:R-:W-:-:S03]  /*29e0*/  LOP3.LUT R10, R3, 0xf, RZ, 0xc0, !PT ;  /* 0x0000000f030a7812 */ /* 0x000fc600078ec0ff */
[----:B---3--:R-:W-:-:S05]  /*29f0*/  VIADD R0, R13, -UR8 ;  /* 0x800000080d007c36 */ /* 0x008fca0008000000 */
[----:B------:R-:W-:Y:S01]  /*2a00*/  ISETP.GT.U32.AND P0, PT, R0, -0x10, PT ;  /* 0xfffffff00000780c */ /* 0x000fe20003f04070 */
[----:B----4-:R-:W-:-:S12]  /*2a10*/  IMAD.WIDE.U32 R4, R13, 0x4, R6 ;  /* 0x000000040d047825 */ /* 0x010fd800078e0006 */
[----:B------:R-:W-:Y:S05]  /*2a20*/  @P0 BRA `(.L_x_94) ;  /* 0x0000000000b40947 */ /* 0x000fea0003800000 */
[----:B------:R-:W-:Y:S02]  /*2a30*/  LOP3.LUT R2, R3, 0xfffffff0, RZ, 0xc0, !PT ;  /* 0xfffffff003027812 */ /* 0x000fe400078ec0ff */
[----:B------:R-:W-:-:S03]  /*2a40*/  MOV R0, R8 ;  /* 0x0000000800007202 */ /* 0x000fc60000000f00 */
[----:B------:R-:W-:-:S07]  /*2a50*/  IMAD.MOV R2, RZ, RZ, -R2 ;  /* 0x000000ffff027224 */ /* 0x000fce00078e0a02 */
.L_x_95:
[----:B-12---:R-:W2:Y:S04]  /*2a60*/  LDG.E.CONSTANT R11, desc[UR4][R4.64] ;  /* 0x00000004040b7981 */ /* 0x006ea8000c1e9900 */
[----:B------:R-:W3:Y:S04]  /*2a70*/  LDG.E.CONSTANT R13, desc[UR4][R4.64+0x4] ;  /* 0x00000404040d7981 */ /* 0x000ee8000c1e9900 */
[----:B------:R-:W4:Y:S04]  /*2a80*/  LDG.E.CONSTANT R15, desc[UR4][R4.64+0x8] ;  /* 0x00000804040f7981 */ /* 0x000f28000c1e9900 */
        /* <DEDUP_REMOVED lines=12> */
[----:B------:R0:W5:Y:S01]  /*2b50*/  LDG.E.CONSTANT R8, desc[UR4][R4.64+0x28] ;  /* 0x0000280404087981 */ /* 0x000162000c1e9900 */
[----:B------:R-:W-:Y:S01]  /*2b60*/  MOV R6, R0 ;  /* 0x0000000000067202 */ /* 0x000fe20000000f00 */
[----:B------:R-:W-:Y:S01]  /*2b70*/  IMAD.MOV.U32 R7, RZ, RZ, R9 ;  /* 0x000000ffff077224 */ /* 0x000fe200078e0009 */
[----:B------:R-:W-:-:S04]  /*2b80*/  IADD3 R2, PT, PT, R2, 0x10, RZ ;  /* 0x0000001002027810 */ /* 0x000fc80007ffe0ff */
[----:B------:R-:W-:Y:S02]  /*2b90*/  ISETP.NE.AND P0, PT, R2, RZ, PT ;  /* 0x000000ff0200720c */ /* 0x000fe40003f05270 */
[----:B------:R-:W-:Y:S02]  /*2ba0*/  IADD3 R0, P2, PT, R6, 0x40, RZ ;  /* 0x0000004006007810 */ /* 0x000fe40007f5e0ff */
[----:B0-----:R-:W-:Y:S02]  /*2bb0*/  IADD3 R4, P1, PT, R4, 0x40, RZ ;  /* 0x0000004004047810 */ /* 0x001fe40007f3e0ff */
[----:B------:R-:W-:-:S03]  /*2bc0*/  IADD3.X R9, PT, PT, RZ, R7, RZ, P2, !PT ;  /* 0x00000007ff097210 */ /* 0x000fc600017fe4ff */
[----:B------:R-:W-:Y:S01]  /*2bd0*/  IMAD.X R5, RZ, RZ, R5, P1 ;  /* 0x000000ffff057224 */ /* 0x000fe200008e0605 */
[----:B--2---:R-:W-:Y:S04]  /*2be0*/  STG.E desc[UR4][R6.64], R11 ;  /* 0x0000000b06007986 */ /* 0x004fe8000c101904 */
[----:B---3--:R-:W-:Y:S04]  /*2bf0*/  STG.E desc[UR4][R6.64+0x4], R13 ;  /* 0x0000040d06007986 */ /* 0x008fe8000c101904 */
[----:B----4-:R-:W-:Y:S04]  /*2c00*/  STG.E desc[UR4][R6.64+0x8], R15 ;  /* 0x0000080f06007986 */ /* 0x010fe8000c101904 */
[----:B-----5:R-:W-:Y:S04]  /*2c10*/  STG.E desc[UR4][R6.64+0xc], R17 ;  /* 0x00000c1106007986 */ /* 0x020fe8000c101904 */
[----:B------:R-:W-:Y:S04]  /*2c20*/  STG.E desc[UR4][R6.64+0x10], R19 ;  /* 0x0000101306007986 */ /* 0x000fe8000c101904 */
        /* <DEDUP_REMOVED lines=10> */
[----:B------:R0:W-:Y:S02]  /*2cd0*/  STG.E desc[UR4][R6.64+0x28], R8 ;  /* 0x0000280806007986 */ /* 0x0001e4000c101904 */
[----:B0-----:R-:W-:Y:S01]  /*2ce0*/  IMAD.MOV.U32 R8, RZ, RZ, R0 ;  /* 0x000000ffff087224 */ /* 0x001fe200078e0000 */
[----:B------:R-:W-:Y:S06]  /*2cf0*/  @P0 BRA `(.L_x_95) ;  /* 0xfffffffc00580947 */ /* 0x000fec000383ffff */
.L_x_94:
[----:B------:R-:W-:-:S13]  /*2d00*/  ISETP.NE.AND P0, PT, R10, RZ, PT ;  /* 0x000000ff0a00720c */ /* 0x000fda0003f05270 */
[----:B------:R-:W-:Y:S05]  /*2d10*/  @!P0 EXIT ;  /* 0x000000000000894d */ /* 0x000fea0003800000 */
[----:B------:R-:W-:Y:S02]  /*2d20*/  ISETP.GE.U32.AND P0, PT, R10, 0x8, PT ;  /* 0x000000080a00780c */ /* 0x000fe40003f06070 */
[----:B------:R-:W-:-:S04]  /*2d30*/  LOP3.LUT R6, R3, 0x7, RZ, 0xc0, !PT ;  /* 0x0000000703067812 */ /* 0x000fc800078ec0ff */
[----:B------:R-:W-:-:S07]  /*2d40*/  ISETP.NE.AND P1, PT, R6, RZ, PT ;  /* 0x000000ff0600720c */ /* 0x000fce0003f25270 */
[----:B------:R-:W-:Y:S06]  /*2d50*/  @!P0 BRA `(.L_x_96) ;  /* 0x00000000005c8947 */ /* 0x000fec0003800000 */
[----:B------:R-:W3:Y:S04]  /*2d60*/  LDG.E.CONSTANT R7, desc[UR4][R4.64] ;  /* 0x0000000404077981 */ /* 0x000ee8000c1e9900 */
[----:B-12---:R-:W2:Y:S04]  /*2d70*/  LDG.E.CONSTANT R11, desc[UR4][R4.64+0x4] ;  /* 0x00000404040b7981 */ /* 0x006ea8000c1e9900 */
[----:B------:R-:W4:Y:S04]  /*2d80*/  LDG.E.CONSTANT R13, desc[UR4][R4.64+0x8] ;  /* 0x00000804040d7981 */ /* 0x000f28000c1e9900 */
[----:B------:R-:W5:Y:S04]  /*2d90*/  LDG.E.CONSTANT R15, desc[UR4][R4.64+0xc] ;  /* 0x00000c04040f7981 */ /* 0x000f68000c1e9900 */
[----:B0-----:R-:W5:Y:S04]  /*2da0*/  LDG.E.CONSTANT R17, desc[UR4][R4.64+0x10] ;  /* 0x0000100404117981 */ /* 0x001f68000c1e9900 */
[----:B------:R-:W5:Y:S04]  /*2db0*/  LDG.E.CONSTANT R19, desc[UR4][R4.64+0x14] ;  /* 0x0000140404137981 */ /* 0x000f68000c1e9900 */
[----:B------:R-:W5:Y:S04]  /*2dc0*/  LDG.E.CONSTANT R21, desc[UR4][R4.64+0x18] ;  /* 0x0000180404157981 */ /* 0x000f68000c1e9900 */
[----:B------:R0:W5:Y:S01]  /*2dd0*/  LDG.E.CONSTANT R23, desc[UR4][R4.64+0x1c] ;  /* 0x00001c0404177981 */ /* 0x000162000c1e9900 */
[----:B------:R-:W-:-:S02]  /*2de0*/  IADD3 R0, P2, PT, R8, 0x20, RZ ;  /* 0x0000002008007810 */ /* 0x000fc40007f5e0ff */
[----:B------:R-:W-:-:S04]  /*2df0*/  IADD3 R2, P0, PT, R4, 0x20, RZ ;  /* 0x0000002004027810 */ /* 0x000fc80007f1e0ff */
[----:B0-----:R-:W-:Y:S02]  /*2e00*/  IADD3.X R5, PT, PT, RZ, R5, RZ, P0, !PT ;  /* 0x00000005ff057210 */ /* 0x001fe400007fe4ff */
[----:B------:R-:W-:Y:S01]  /*2e10*/  MOV R4, R2 ;  /* 0x0000000200047202 */ /* 0x000fe20000000f00 */
[----:B---3--:R0:W-:Y:S04]  /*2e20*/  STG.E desc[UR4][R8.64], R7 ;  /* 0x0000000708007986 */ /* 0x0081e8000c101904 */
[----:B--2---:R-:W-:Y:S04]  /*2e30*/  STG.E desc[UR4][R8.64+0x4], R11 ;  /* 0x0000040b08007986 */ /* 0x004fe8000c101904 */
[----:B----4-:R-:W-:Y:S01]  /*2e40*/  STG.E desc[UR4][R8.64+0x8], R13 ;  /* 0x0000080d08007986 */ /* 0x010fe2000c101904 */
[----:B0-----:R-:W-:-:S03]  /*2e50*/  IMAD.X R7, RZ, RZ, R9, P2 ;  /* 0x000000ffff077224 */ /* 0x001fc600010e0609 */
[----:B-----5:R-:W-:Y:S04]  /*2e60*/  STG.E desc[UR4][R8.64+0xc], R15 ;  /* 0x00000c0f08007986 */ /* 0x020fe8000c101904 */
[----:B------:R-:W-:Y:S04]  /*2e70*/  STG.E desc[UR4][R8.64+0x10], R17 ;  /* 0x0000101108007986 */ /* 0x000fe8000c101904 */
[----:B------:R-:W-:Y:S04]  /*2e80*/  STG.E desc[UR4][R8.64+0x14], R19 ;  /* 0x0000141308007986 */ /* 0x000fe8000c101904 */
[----:B------:R-:W-:Y:S04]  /*2e90*/  STG.E desc[UR4][R8.64+0x18], R21 ;  /* 0x0000181508007986 */ /* 0x000fe8000c101904 */
[----:B------:R0:W-:Y:S02]  /*2ea0*/  STG.E desc[UR4][R8.64+0x1c], R23 ;  /* 0x00001c1708007986 */ /* 0x0001e4000c101904 */
[----:B0-----:R-:W-:Y:S01]  /*2eb0*/  IMAD.MOV.U32 R8, RZ, RZ, R0 ;  /* 0x000000ffff087224 */ /* 0x001fe200078e0000 */
[----:B------:R-:W-:-:S07]  /*2ec0*/  MOV R9, R7 ;  /* 0x0000000700097202 */ /* 0x000fce0000000f00 */
.L_x_96:
[----:B------:R-:W-:Y:S05]  /*2ed0*/  @!P1 EXIT ;  /* 0x000000000000994d */ /* 0x000fea0003800000 */
[----:B------:R-:W-:Y:S02]  /*2ee0*/  ISETP.GE.U32.AND P0, PT, R6, 0x4, PT ;  /* 0x000000040600780c */ /* 0x000fe40003f06070 */
[----:B------:R-:W-:-:S04]  /*2ef0*/  LOP3.LUT R3, R3, 0x3, RZ, 0xc0, !PT ;  /* 0x0000000303037812 */ /* 0x000fc800078ec0ff */
[----:B------:R-:W-:-:S07]  /*2f00*/  ISETP.NE.AND P1, PT, R3, RZ, PT ;  /* 0x000000ff0300720c */ /* 0x000fce0003f25270 */
[----:B------:R-:W-:Y:S06]  /*2f10*/  @!P0 BRA `(.L_x_97) ;  /* 0x0000000000408947 */ /* 0x000fec0003800000 */
[----:B------:R-:W3:Y:S04]  /*2f20*/  LDG.E.CONSTANT R13, desc[UR4][R4.64] ;  /* 0x00000004040d7981 */ /* 0x000ee8000c1e9900 */
[----:B------:R-:W4:Y:S04]  /*2f30*/  LDG.E.CONSTANT R15, desc[UR4][R4.64+0x4] ;  /* 0x00000404040f7981 */ /* 0x000f28000c1e9900 */
[----:B012---:R-:W2:Y:S04]  /*2f40*/  LDG.E.CONSTANT R17, desc[UR4][R4.64+0x8] ;  /* 0x0000080404117981 */ /* 0x007ea8000c1e9900 */
[----:B------:R0:W5:Y:S01]  /*2f50*/  LDG.E.CONSTANT R19, desc[UR4][R4.64+0xc] ;  /* 0x00000c0404137981 */ /* 0x000162000c1e9900 */
[----:B------:R-:W-:-:S02]  /*2f60*/  IADD3 R2, P0, PT, R4, 0x10, RZ ;  /* 0x0000001004027810 */ /* 0x000fc40007f1e0ff */
[----:B------:R-:W-:-:S03]  /*2f70*/  IADD3 R0, P2, PT, R8, 0x10, RZ ;  /* 0x0000001008007810 */ /* 0x000fc60007f5e0ff */
[----:B------:R-:W-:Y:S01]  /*2f80*/  IMAD.X R11, RZ, RZ, R5, P0 ;  /* 0x000000ffff0b7224 */ /* 0x000fe200000e0605 */
[----:B------:R-:W-:Y:S01]  /*2f90*/  IADD3.X R7, PT, PT, RZ, R9, RZ, P2, !PT ;  /* 0x00000009ff077210 */ /* 0x000fe200017fe4ff */
[----:B0-----:R-:W-:-:S03]  /*2fa0*/  IMAD.MOV.U32 R4, RZ, RZ, R2 ;  /* 0x000000ffff047224 */ /* 0x001fc600078e0002 */
[----:B------:R-:W-:Y:S01]  /*2fb0*/  MOV R5, R11 ;  /* 0x0000000b00057202 */ /* 0x000fe20000000f00 */
[----:B---3--:R-:W-:Y:S04]  /*2fc0*/  STG.E desc[UR4][R8.64], R13 ;  /* 0x0000000d08007986 */ /* 0x008fe8000c101904 */
[----:B----4-:R-:W-:Y:S04]  /*2fd0*/  STG.E desc[UR4][R8.64+0x4], R15 ;  /* 0x0000040f08007986 */ /* 0x010fe8000c101904 */
[----:B--2---:R-:W-:Y:S04]  /*2fe0*/  STG.E desc[UR4][R8.64+0x8], R17 ;  /* 0x0000081108007986 */ /* 0x004fe8000c101904 */
[----:B-----5:R0:W-:Y:S02]  /*2ff0*/  STG.E desc[UR4][R8.64+0xc], R19 ;  /* 0x00000c1308007986 */ /* 0x0201e4000c101904 */
[----:B0-----:R-:W-:Y:S01]  /*3000*/  IMAD.MOV.U32 R8, RZ, RZ, R0 ;  /* 0x000000ffff087224 */ /* 0x001fe200078e0000 */
[----:B------:R-:W-:-:S07]  /*3010*/  MOV R9, R7 ;  /* 0x0000000700097202 */ /* 0x000fce0000000f00 */
.L_x_97:
[----:B------:R-:W-:Y:S05]  /*3020*/  @!P1 EXIT ;  /* 0x000000000000994d */ /* 0x000fea0003800000 */
[----:B------:R-:W-:-:S07]  /*3030*/  IMAD.MOV R0, RZ, RZ, -R3 ;  /* 0x000000ffff007224 */ /* 0x000fce00078e0a03 */
.L_x_98:
[----:B---3--:R-:W-:Y:S01]  /*3040*/  MOV R2, R4 ;  /* 0x0000000400027202 */ /* 0x008fe20000000f00 */
[----:B------:R-:W-:-:S05]  /*3050*/  IMAD.MOV.U32 R3, RZ, RZ, R5 ;  /* 0x000000ffff037224 */ /* 0x000fca00078e0005 */
[----:B------:R3:W4:Y:S01]  /*3060*/  LDG.E.CONSTANT R7, desc[UR4][R2.64] ;  /* 0x0000000402077981 */ /* 0x000722000c1e9900 */
[----:B------:R-:W-:Y:S02]  /*3070*/  IADD3 R0, PT, PT, R0, 0x1, RZ ;  /* 0x0000000100007810 */ /* 0x000fe40007ffe0ff */
[----:B------:R-:W-:Y:S02]  /*3080*/  IADD3 R4, P1, PT, R4, 0x4, RZ ;  /* 0x0000000404047810 */ /* 0x000fe40007f3e0ff */
[----:B------:R-:W-:-:S03]  /*3090*/  ISETP.NE.AND P0, PT, R0, RZ, PT ;  /* 0x000000ff0000720c */ /* 0x000fc60003f05270 */
[----:B------:R-:W-:Y:S01]  /*30a0*/  IMAD.X R5, RZ, RZ, R5, P1 ;  /* 0x000000ffff057224 */ /* 0x000fe200008e0605 */
[----:B---3--:R-:W-:Y:S01]  /*30b0*/  MOV R2, R8 ;  /* 0x0000000800027202 */ /* 0x008fe20000000f00 */
[----:B------:R-:W-:Y:S01]  /*30c0*/  IMAD.MOV.U32 R3, RZ, RZ, R9 ;  /* 0x000000ffff037224 */ /* 0x000fe200078e0009 */
[----:B------:R-:W-:-:S04]  /*30d0*/  IADD3 R8, P2, PT, R8, 0x4, RZ ;  /* 0x0000000408087810 */ /* 0x000fc80007f5e0ff */
[----:B------:R-:W-:Y:S01]  /*30e0*/  IADD3.X R9, PT, PT, RZ, R9, RZ, P2, !PT ;  /* 0x00000009ff097210 */ /* 0x000fe200017fe4ff */
[----:B----4-:R3:W-:Y:S02]  /*30f0*/  STG.E desc[UR4][R2.64], R7 ;  /* 0x0000000702007986 */ /* 0x0107e4000c101904 */
[----:B------:R-:W-:Y:S06]  /*3100*/  @P0 BRA `(.L_x_98) ;  /* 0xfffffffc00cc0947 */ /* 0x000fec000383ffff */
[----:B------:R-:W-:Y:S05]  /*3110*/  EXIT ;  /* 0x000000000000794d */ /* 0x000fea0003800000 */
        .weak           $__internal_1_$__cuda_sm20_rcp_rn_f32_slowpath
        .type           $__internal_1_$__cuda_sm20_rcp_rn_f32_slowpath,@function
        .size           $__internal_1_$__cuda_sm20_rcp_rn_f32_slowpath,(.L_x_143 - $__internal_1_$__cuda_sm20_rcp_rn_f32_slowpath)
$__internal_1_$__cuda_sm20_rcp_rn_f32_slowpath:
[----:B------:R-:W-:Y:S01]  /*3120*/  IMAD.SHL.U32 R2, R0, 0x2, RZ ;  /* 0x0000000200027824 */ /* 0x000fe200078e00ff */
[----:B------:R-:W-:Y:S04]  /*3130*/  BSSY.RECONVERGENT B1, `(.L_x_99) ;  /* 0x0000030000017945 */ /* 0x000fe80003800200 */
[----:B------:R-:W-:-:S04]  /*3140*/  SHF.R.U32.HI R2, RZ, 0x18, R2 ;  /* 0x00000018ff027819 */ /* 0x000fc80000011602 */
[----:B------:R-:W-:-:S13]  /*3150*/  ISETP.NE.U32.AND P0, PT, R2, RZ, PT ;  /* 0x000000ff0200720c */ /* 0x000fda0003f05070 */
[----:B------:R-:W-:Y:S05]  /*3160*/  @P0 BRA `(.L_x_100) ;  /* 0x0000000000280947 */ /* 0x000fea0003800000 */
[----:B------:R-:W-:-:S04]  /*3170*/  SHF.L.U32 R2, R0, 0x1, RZ ;  /* 0x0000000100027819 */ /* 0x000fc800000006ff */
[----:B------:R-:W-:-:S13]  /*3180*/  ISETP.NE.AND P0, PT, R2, RZ, PT ;  /* 0x000000ff0200720c */ /* 0x000fda0003f05270 */
[----:B------:R-:W-:Y:S01]  /*3190*/  @P0 FFMA R9, R0, 1.84467440737095516160e+19, RZ ;  /* 0x5f80000000090823 */ /* 0x000fe200000000ff */
[----:B------:R-:W-:Y:S08]  /*31a0*/  @!P0 MUFU.RCP R7, R0 ;  /* 0x0000000000078308 */ /* 0x000ff00000001000 */
[----:B------:R-:W0:Y:S02]  /*31b0*/  @P0 MUFU.RCP R2, R9 ;  /* 0x0000000900020308 */ /* 0x000e240000001000 */
[----:B0-----:R-:W-:-:S04]  /*31c0*/  @P0 FFMA R11, R9, R2, -1 ;  /* 0xbf800000090b0423 */ /* 0x001fc80000000002 */
[----:B------:R-:W-:-:S04]  /*31d0*/  @P0 FADD.FTZ R11, -R11, -RZ ;  /* 0x800000ff0b0b0221 */ /* 0x000fc80000010100 */
[----:B------:R-:W-:-:S04]  /*31e0*/  @P0 FFMA R2, R2, R11, R2 ;  /* 0x0000000b02020223 */ /* 0x000fc80000000002 */
[----:B------:R-:W-:Y:S01]  /*31f0*/  @P0 FFMA R7, R2, 1.84467440737095516160e+19, RZ ;  /* 0x5f80000002070823 */ /* 0x000fe200000000ff */
[----:B------:R-:W-:Y:S06]  /*3200*/  BRA `(.L_x_101) ;  /* 0x0000000000887947 */ /* 0x000fec0003800000 */
.L_x_100:
[----:B------:R-:W-:-:S05]  /*3210*/  VIADD R7, R2, 0xffffff03 ;  /* 0xffffff0302077836 */ /* 0x000fca0000000000 */
[----:B------:R-:W-:-:S13]  /*3220*/  ISETP.GT.U32.AND P0, PT, R7, 0x1, PT ;  /* 0x000000010700780c */ /* 0x000fda0003f04070 */
[----:B------:R-:W-:Y:S05]  /*3230*/  @P0 BRA `(.L_x_102) ;  /* 0x0000000000780947 */ /* 0x000fea0003800000 */
[----:B------:R-:W-:Y:S01]  /*3240*/  LOP3.LUT R9, R0, 0x7fffff, RZ, 0xc0, !PT ;  /* 0x007fffff00097812 */ /* 0x000fe200078ec0ff */
[----:B------:R-:W-:-:S03]  /*3250*/  HFMA2 R16, -RZ, RZ, 0, 1.78813934326171875e-07 ;  /* 0x00000003ff107431 */ /* 0x000fc600000001ff */
[----:B------:R-:W-:-:S04]  /*3260*/  LOP3.LUT R9, R9, 0x3f800000, RZ, 0xfc, !PT ;  /* 0x3f80000009097812 */ /* 0x000fc800078efcff */
[----:B------:R-:W0:Y:S01]  /*3270*/  MUFU.RCP R12, R9 ;  /* 0x00000009000c7308 */ /* 0x000e220000001000 */
[----:B------:R-:W-:Y:S01]  /*3280*/  SHF.L.U32 R17, R16, R7, RZ ;  /* 0x0000000710117219 */ /* 0x000fe200000006ff */
        /* <DEDUP_REMOVED lines=8> */
[----:B------:R-:W-:-:S03]  /*3310*/  LOP3.LUT R16, R17, R12, RZ, 0xc0, !PT ;  /* 0x0000000c11107212 */ /* 0x000fc600078ec0ff */
        /* <DEDUP_REMOVED lines=9> */
[----:B------:R-:W-:Y:S01]  /*33b0*/  ISETP.GE.AND P0, PT, R7, RZ, PT ;  /* 0x000000ff0700720c */ /* 0x000fe20003f06270 */
[----:B------:R-:W-:-:S05]  /*33c0*/  VIADD R7, R2, 0xffffff04 ;  /* 0xffffff0402077836 */ /* 0x000fca0000000000 */
[----:B------:R-:W-:-:S07]  /*33d0*/  SHF.R.U32.HI R7, RZ, R7, R12 ;  /* 0x00000007ff077219 */ /* 0x000fce000001160c */
[----:B------:R-:W-:-:S05]  /*33e0*/  @!P0 IADD3 R7, PT, PT, R7, 0x1, RZ ;  /* 0x0000000107078810 */ /* 0x000fca0007ffe0ff */
[----:B------:R-:W-:-:S05]  /*33f0*/  @!P1 IMAD.SHL.U32 R7, R7, 0x2, RZ ;  /* 0x0000000207079824 */ /* 0x000fca00078e00ff */
[----:B------:R-:W-:Y:S01]  /*3400*/  LOP3.LUT R7, R7, 0x80000000, R0, 0xf8, !PT ;  /* 0x8000000007077812 */ /* 0x000fe200078ef800 */
[----:B------:R-:W-:Y:S06]  /*3410*/  BRA `(.L_x_101) ;  /* 0x0000000000047947 */ /* 0x000fec0003800000 */
.L_x_102:
[----:B------:R0:W1:Y:S02]  /*3420*/  MUFU.RCP R7, R0 ;  /* 0x0000000000077308 */ /* 0x0000640000001000 */
.L_x_101:
[----:B------:R-:W-:Y:S05]  /*3430*/  BSYNC.RECONVERGENT B1 ;  /* 0x0000000000017941 */ /* 0x000fea0003800200 */
.L_x_99:
[----:B01----:R-:W-:Y:S01]  /*3440*/  MOV R0, R7 ;  /* 0x0000000700007202 */ /* 0x003fe20000000f00 */
[----:B------:R-:W-:-:S04]  /*3450*/  IMAD.MOV.U32 R7, RZ, RZ, 0x0 ;  /* 0x00000000ff077424 */ /* 0x000fc800078e00ff */
[----:B------:R-:W-:Y:S05]  /*3460*/  RET.REL.NODEC R6 `(sma_batch_f32) ;  /* 0xffffffc806e47950 */ /* 0x000fea0003c3ffff */
.L_x_103:
        /* <DEDUP_REMOVED lines=9> */
.L_x_143:


//--------------------- .text.sma_batch_from_prefix_f64_tm --------------------------
	.section	.text.sma_batch_from_prefix_f64_tm,"ax",@progbits
	.align	128
        .global         sma_batch_from_prefix_f64_tm
        .type           sma_batch_from_prefix_f64_tm,@function
        .size           sma_batch_from_prefix_f64_tm,(.L_x_144 - sma_batch_from_prefix_f64_tm)
        .other          sma_batch_from_prefix_f64_tm,@"STO_CUDA_ENTRY STV_DEFAULT"
sma_batch_from_prefix_f64_tm:
.text.sma_batch_from_prefix_f64_tm:
[----:B------:R-:W-:Y:S01]  /*0000*/  LDC R1, c[0x0][0x37c] ;  /* 0x0000df00ff017b82 */ /* 0x000fe20000000800 */
[----:B------:R-:W0:Y:S01]  /*0010*/  S2R R2, SR_CTAID.Y ;  /* 0x0000000000027919 */ /* 0x000e220000002600 */
[----:B------:R-:W0:Y:S02]  /*0020*/  LDCU UR8, c[0x0][0x394] ;  /* 0x00007280ff0877ac */ /* 0x000e240008000800 */
[----:B0-----:R-:W-:-:S13]  /*0030*/  ISETP.GE.AND P0, PT, R2, UR8, PT ;  /* 0x0000000802007c0c */ /* 0x001fda000bf06270 */
[----:B------:R-:W-:Y:S05]  /*0040*/  @P0 EXIT ;  /* 0x000000000000094d */ /* 0x000fea0003800000 */
[----:B------:R-:W0:Y:S08]  /*0050*/  LDC R4, c[0x0][0x390] ;  /* 0x0000e400ff047b82 */ /* 0x000e300000000800 */
[----:B------:R-:W1:Y:S01]  /*0060*/  S2UR UR6, SR_CTAID.X ;  /* 0x00000000000679c3 */ /* 0x000e620000002500 */
[----:B0-----:R-:W-:-:S13]  /*0070*/  ISETP.GE.AND P0, PT, R4, 0x1, PT ;  /* 0x000000010400780c */ /* 0x001fda0003f06270 */
[----:B-1----:R-:W-:Y:S05]  /*0080*/  @!P0 EXIT ;  /* 0x000000000000894d */ /* 0x002fea0003800000 */
[----:B------:R-:W0:Y:S01]  /*0090*/  LDC.64 R6, c[0x0][0x388] ;  /* 0x0000e200ff067b82 */ /* 0x000e220000000a00 */
[----:B------:R-:W1:Y:S01]  /*00a0*/  LDCU.64 UR4, c[0x0][0x358] ;  /* 0x00006b00ff0477ac */ /* 0x000e620008000a00 */
[----:B------:R-:W2:Y:S01]  /*00b0*/  S2R R5, SR_TID.X ;  /* 0x0000000000057919 */ /* 0x000ea20000002100 */
[----:B------:R-:W3:Y:S01]  /*00c0*/  LDCU UR9, c[0x0][0x398] ;  /* 0x00007300ff0977ac */ /* 0x000ee20008000800 */
[----:B0-----:R-:W-:-:S06]  /*00d0*/  IMAD.WIDE.U32 R6, R2, 0x4, R6 ;  /* 0x0000000402067825 */ /* 0x001fcc00078e0006 */
[----:B-1----:R0:W5:Y:S01]  /*00e0*/  LDG.E.CONSTANT R6, desc[UR4][R6.64] ;  /* 0x0000000406067981 */ /* 0x002162000c1e9900 */
[----:B------:R-:W2:Y:S01]  /*00f0*/  LDC R0, c[0x0][0x360] ;  /* 0x0000d800ff007b82 */ /* 0x000ea20000000800 */
[----:B------:R-:W1:Y:S01]  /*0100*/  LDCU UR7, c[0x0][0x370] ;  /* 0x00006e00ff0777ac */ /* 0x000e620008000800 */
[----:B---3--:R-:W-:Y:S01]  /*0110*/  ISETP.GT.U32.AND P0, PT, R4, UR9, PT ;  /* 0x0000000904007c0c */ /* 0x008fe2000bf04070 */
[C---:B--2---:R-:W-:Y:S02]  /*0120*/  IMAD R5, R0.reuse, UR6, R5 ;  /* 0x0000000600057c24 */ /* 0x044fe4000f8e0205 */
[----:B-1----:R-:W-:-:S10]  /*0130*/  IMAD R0, R0, UR7, RZ ;  /* 0x0000000700007c24 */ /* 0x002fd4000f8e02ff */
[----:B0-----:R-:W-:Y:S05]  /*0140*/  @P0 BRA `(.L_x_104) ;  /* 0x0000000400600947 */ /* 0x001fea0003800000 */
[----:B------:R-:W-:-:S13]  /*0150*/  ISETP.GE.AND P0, PT, R5, R4, PT ;  /* 0x000000040500720c */ /* 0x000fda0003f06270 */
[----:B------:R-:W-:Y:S05]  /*0160*/  @P0 EXIT ;  /* 0x000000000000094d */ /* 0x000fea0003800000 */
[----:B------:R-:W0:Y:S01]  /*0170*/  I2F.U32.RP R11, R0 ;  /* 0x00000000000b7306 */ /* 0x000e220000209000 */
[C---:B------:R-:W-:Y:S01]  /*0180*/  IMAD.IADD R9, R0.reuse, 0x1, R5 ;  /* 0x0000000100097824 */ /* 0x040fe200078e0205 */
[----:B------:R-:W-:Y:S01]  /*0190*/  ISETP.NE.U32.AND P2, PT, R0, RZ, PT ;  /* 0x000000ff0000720c */ /* 0x000fe20003f45070 */
[----:B------:R-:W-:Y:S01]  /*01a0*/  IMAD.MOV R13, RZ, RZ, -R0 ;  /* 0x000000ffff0d7224 */ /* 0x000fe200078e0a00 */
[----:B------:R-:W1:Y:S01]  /*01b0*/  LDCU.64 UR6, c[0x0][0x3a0] ;  /* 0x00007400ff0677ac */ /* 0x000e620008000a00 */
[----:B------:R-:W-:Y:S01]  /*01c0*/  BSSY.RECONVERGENT B0, `(.L_x_105) ;  /* 0x0000029000007945 */ /* 0x000fe20003800200 */
[CC--:B------:R-:W-:Y:S02]  /*01d0*/  ISETP.GE.AND P0, PT, R9.reuse, R4.reuse, PT ;  /* 0x000000040900720c */ /* 0x0c0fe40003f06270 */
[----:B------:R-:W-:Y:S02]  /*01e0*/  VIMNMX R8, PT, PT, R9, R4, !PT ;  /* 0x0000000409087248 */ /* 0x000fe40007fe0100 */
[----:B------:R-:W-:-:S04]  /*01f0*/  SEL R10, RZ, 0x1, P0 ;  /* 0x00000001ff0a7807 */ /* 0x000fc80000000000 */
[----:B------:R-:W-:Y:S01]  /*0200*/  IADD3 R9, PT, PT, R8, -R9, -R10 ;  /* 0x8000000908097210 */ /* 0x000fe20007ffe80a */
[----:B0-----:R-:W0:Y:S02]  /*0210*/  MUFU.RCP R11, R11 ;  /* 0x0000000b000b7308 */ /* 0x001e240000001000 */
[----:B0----5:R-:W-:-:S06]  /*0220*/  VIADD R6, R11, 0xffffffe ;  /* 0x0ffffffe0b067836 */ /* 0x021fcc0000000000 */
[----:B------:R0:W2:Y:S02]  /*0230*/  F2I.FTZ.U32.TRUNC.NTZ R7, R6 ;  /* 0x0000000600077305 */ /* 0x0000a4000021f000 */
[----:B0-----:R-:W-:Y:S02]  /*0240*/  IMAD.MOV.U32 R6, RZ, RZ, RZ ;  /* 0x000000ffff067224 */ /* 0x001fe400078e00ff */
[----:B--2---:R-:W-:-:S04]  /*0250*/  IMAD R13, R13, R7, RZ ;  /* 0x000000070d0d7224 */ /* 0x004fc800078e02ff */
[----:B------:R-:W-:-:S06]  /*0260*/  IMAD.HI.U32 R12, R7, R13, R6 ;  /* 0x0000000d070c7227 */ /* 0x000fcc00078e0006 */
[----:B------:R-:W-:-:S04]  /*0270*/  IMAD.HI.U32 R7, R12, R9, RZ ;  /* 0x000000090c077227 */ /* 0x000fc800078e00ff */
[----:B------:R-:W-:-:S04]  /*0280*/  IMAD.MOV R6, RZ, RZ, -R7 ;  /* 0x000000ffff067224 */ /* 0x000fc800078e0a07 */
[----:B------:R-:W-:-:S05]  /*0290*/  IMAD R9, R0, R6, R9 ;  /* 0x0000000600097224 */ /* 0x000fca00078e0209 */
[----:B------:R-:W-:-:S13]  /*02a0*/  ISETP.GE.U32.AND P0, PT, R9, R0, PT ;  /* 0x000000000900720c */ /* 0x000fda0003f06070 */
[----:B------:R-:W-:Y:S01]  /*02b0*/  @P0 IMAD.IADD R9, R9, 0x1, -R0 ;  /* 0x0000000109090824 */ /* 0x000fe200078e0a00 */
[----:B------:R-:W-:-:S04]  /*02c0*/  @P0 IADD3 R7, PT, PT, R7, 0x1, RZ ;  /* 0x0000000107070810 */ /* 0x000fc80007ffe0ff */
[----:B------:R-:W-:-:S13]  /*02d0*/  ISETP.GE.U32.AND P1, PT, R9, R0, PT ;  /* 0x000000000900720c */ /* 0x000fda0003f26070 */
[----:B------:R-:W-:Y:S01]  /*02e0*/  @P1 VIADD R7, R7, 0x1 ;  /* 0x0000000107071836 */ /* 0x000fe20000000000 */
[----:B------:R-:W-:-:S05]  /*02f0*/  @!P2 LOP3.LUT R7, RZ, R0, RZ, 0x33, !PT ;  /* 0x00000000ff07a212 */ /* 0x000fca00078e33ff */
[----:B------:R-:W-:-:S05]  /*0300*/  IMAD.IADD R7, R10, 0x1, R7 ;  /* 0x000000010a077824 */ /* 0x000fca00078e0207 */
[C---:B------:R-:W-:Y:S02]  /*0310*/  LOP3.LUT R6, R7.reuse, 0x3, RZ, 0xc0, !PT ;  /* 0x0000000307067812 */ /* 0x040fe400078ec0ff */
[----:B------:R-:W-:Y:S02]  /*0320*/  ISETP.GE.U32.AND P0, PT, R7, 0x3, PT ;  /* 0x000000030700780c */ /* 0x000fe40003f06070 */
[----:B------:R-:W-:-:S13]  /*0330*/  ISETP.NE.AND P1, PT, R6, 0x3, PT ;  /* 0x000000030600780c */ /* 0x000fda0003f25270 */
[----:B-1----:R-:W-:Y:S05]  /*0340*/  @!P1 BRA `(.L_x_106) ;  /* 0x0000000000409947 */ /* 0x002fea0003800000 */
[----:B------:R-:W0:Y:S01]  /*0350*/  LDC.64 R12, c[0x0][0x3a0] ;  /* 0x0000e800ff0c7b82 */ /* 0x000e220000000a00 */
[----:B------:R-:W-:Y:S02]  /*0360*/  VIADD R3, R7, 0x1 ;  /* 0x0000000107037836 */ /* 0x000fe40000000000 */
[----:B------:R-:W-:-:S03]  /*0370*/  IMAD.MOV.U32 R11, RZ, RZ, 0x7fffffff ;  /* 0x7fffffffff0b7424 */ /* 0x000fc600078e00ff */
[----:B------:R-:W-:-:S05]  /*0380*/  LOP3.LUT R3, R3, 0x3, RZ, 0xc0, !PT ;  /* 0x0000000303037812 */ /* 0x000fca00078ec0ff */
[----:B------:R-:W-:Y:S02]  /*0390*/  IMAD.MOV R10, RZ, RZ, -R3 ;  /* 0x000000ffff0a7224 */ /* 0x000fe400078e0a03 */
[----:B------:R-:W-:-:S07]  /*03a0*/  HFMA2 R3, -RZ, RZ, 0, 0 ;  /* 0x00000000ff037431 */ /* 0x000fce00000001ff */
.L_x_107:
[----:B-1----:R-:W-:Y:S01]  /*03b0*/  SHF.R.S32.HI R9, RZ, 0x1f, R5 ;  /* 0x0000001fff097819 */ /* 0x002fe20000011405 */
[----:B------:R-:W-:-:S04]  /*03c0*/  IMAD.WIDE.U32 R6, R5, UR8, R2 ;  /* 0x0000000805067c25 */ /* 0x000fc8000f8e0002 */
[----:B------:R-:W-:Y:S01]  /*03d0*/  IMAD R9, R9, UR8, R7 ;  /* 0x0000000809097c24 */ /* 0x000fe2000f8e0207 */
[----:B0-----:R-:W-:Y:S01]  /*03e0*/  LEA R8, P1, R6, R12, 0x2 ;  /* 0x0000000c06087211 */ /* 0x001fe200078210ff */
[----:B------:R-:W-:Y:S02]  /*03f0*/  VIADD R10, R10, 0x1 ;  /* 0x000000010a0a7836 */ /* 0x000fe40000000000 */
[----:B------:R-:W-:Y:S01]  /*0400*/  IMAD.IADD R5, R0, 0x1, R5 ;  /* 0x0000000100057824 */ /* 0x000fe200078e0205 */
[----:B------:R-:W-:Y:S02]  /*0410*/  LEA.HI.X R9, R6, R13, R9, 0x2, P1 ;  /* 0x0000000d06097211 */ /* 0x000fe400008f1409 */
[----:B------:R-:W-:-:S03]  /*0420*/  ISETP.NE.AND P1, PT, R10, RZ, PT ;  /* 0x000000ff0a00720c */ /* 0x000fc60003f25270 */
[----:B------:R1:W-:Y:S10]  /*0430*/  STG.E desc[UR4][R8.64], R11 ;  /* 0x0000000b08007986 */ /* 0x0003f4000c101904 */
[----:B------:R-:W-:Y:S05]  /*0440*/  @P1 BRA `(.L_x_107) ;  /* 0xfffffffc00d81947 */ /* 0x000fea000383ffff */
.L_x_106:
[----:B------:R-:W-:Y:S05]  /*0450*/  BSYNC.RECONVERGENT B0 ;  /* 0x0000000000007941 */ /* 0x000fea0003800200 */
.L_x_105:
[----:B------:R-:W-:Y:S05]  /*0460*/  @!P0 EXIT ;  /* 0x000000000000894d */ /* 0x000fea0003800000 */
.L_x_108:
[C-C-:B0-----:R-:W-:Y:S01]  /*0470*/  IMAD.IADD R15, R0.reuse, 0x1, R5.reuse ;  /* 0x00000001000f7824 */ /* 0x141fe200078e0205 */
[----:B------:R-:W-:Y:S01]  /*0480*/  SHF.R.S32.HI R7, RZ, 0x1f, R5 ;  /* 0x0000001fff077819 */ /* 0x000fe20000011405 */
[----:B------:R-:W-:Y:S02]  /*0490*/  IMAD.MOV.U32 R10, RZ, RZ, R2 ;  /* 0x000000ffff0a7224 */ /* 0x000fe400078e0002 */
[----:B-1----:R-:W-:Y:S02]  /*04a0*/  IMAD.MOV.U32 R11, RZ, RZ, RZ ;  /* 0x000000ffff0b7224 */ /* 0x002fe400078e00ff */
[----:B------:R-:W-:Y:S02]  /*04b0*/  IMAD.IADD R13, R0, 0x1, R15 ;  /* 0x00000001000d7824 */ /* 0x000fe400078e020f */
[----:B------:R-:W-:Y:S01]  /*04c0*/  IMAD.WIDE.U32 R8, R5, UR8, R10 ;  /* 0x0000000805087c25 */ /* 0x000fe2000f8e000a */
[----:B------:R-:W-:-:S03]  /*04d0*/  SHF.R.S32.HI R5, RZ, 0x1f, R15 ;  /* 0x0000001fff057819 */ /* 0x000fc6000001140f */
[----:B------:R-:W-:Y:S01]  /*04e0*/  IMAD R7, R7, UR8, RZ ;  /* 0x0000000807077c24 */ /* 0x000fe2000f8e02ff */
[----:B------:R-:W-:Y:S01]  /*04f0*/  LEA R6, P0, R8, UR6, 0x2 ;  /* 0x0000000608067c11 */ /* 0x000fe2000f8010ff */
[----:B------:R-:W-:Y:S02]  /*0500*/  IMAD R17, R5, UR8, RZ ;  /* 0x0000000805117c24 */ /* 0x000fe4000f8e02ff */
[----:B------:R-:W-:Y:S01]  /*0510*/  IMAD.WIDE.U32 R14, R15, UR8, R10 ;  /* 0x000000080f0e7c25 */ /* 0x000fe2000f8e000a */
[----:B------:R-:W-:Y:S02]  /*0520*/  IADD3 R7, PT, PT, R9, R7, RZ ;  /* 0x0000000709077210 */ /* 0x000fe40007ffe0ff */
[--C-:B------:R-:W-:Y:S01]  /*0530*/  SHF.R.S32.HI R9, RZ, 0x1f, R13.reuse ;  /* 0x0000001fff097819 */ /* 0x100fe2000001140d */
[----:B------:R-:W-:Y:S01]  /*0540*/  IMAD.IADD R5, R0, 0x1, R13 ;  /* 0x0000000100057824 */ /* 0x000fe200078e020d */
[----:B------:R-:W-:Y:S01]  /*0550*/  LEA.HI.X R7, R8, UR7, R7, 0x2, P0 ;  /* 0x0000000708077c11 */ /* 0x000fe200080f1407 */
[----:B------:R-:W-:Y:S01]  /*0560*/  IMAD.IADD R17, R15, 0x1, R17 ;  /* 0x000000010f117824 */ /* 0x000fe200078e0211 */
[----:B------:R-:W-:Y:S01]  /*0570*/  LEA R8, P0, R14, UR6, 0x2 ;  /* 0x000000060e087c11 */ /* 0x000fe2000f8010ff */
[----:B------:R-:W-:Y:S01]  /*0580*/  IMAD.WIDE.U32 R12, R13, UR8, R10 ;  /* 0x000000080d0c7c25 */ /* 0x000fe2000f8e000a */
[----:B------:R-:W-:-:S03]  /*0590*/  SHF.R.S32.HI R15, RZ, 0x1f, R5 ;  /* 0x0000001fff0f7819 */ /* 0x000fc60000011405 */
[----:B------:R-:W-:Y:S01]  /*05a0*/  IMAD R19, R9, UR8, RZ ;  /* 0x0000000809137c24 */ /* 0x000fe2000f8e02ff */
[----:B------:R-:W-:Y:S01]  /*05b0*/  LEA.HI.X R9, R14, UR7, R17, 0x2, P0 ;  /* 0x000000070e097c11 */ /* 0x000fe200080f1411 */
[----:B------:R-:W-:Y:S01]  /*05c0*/  IMAD.WIDE.U32 R10, R5, UR8, R10 ;  /* 0x00000008050a7c25 */ /* 0x000fe2000f8e000a */
[----:B------:R-:W-:-:S03]  /*05d0*/  LEA R14, P0, R12, UR6, 0x2 ;  /* 0x000000060c0e7c11 */ /* 0x000fc6000f8010ff */
[----:B------:R-:W-:Y:S01]  /*05e0*/  IMAD R15, R15, UR8, RZ ;  /* 0x000000080f0f7c24 */ /* 0x000fe2000f8e02ff */
[----:B------:R-:W-:Y:S01]  /*05f0*/  LEA R16, P1, R10, UR6, 0x2 ;  /* 0x000000060a107c11 */ /* 0x000fe2000f8210ff */
[----:B------:R-:W-:Y:S02]  /*0600*/  IMAD.IADD R13, R13, 0x1, R19 ;  /* 0x000000010d0d7824 */ /* 0x000fe400078e0213 */
[----:B------:R-:W-:Y:S01]  /*0610*/  IMAD.MOV.U32 R19, RZ, RZ, 0x7fffffff ;  /* 0x7fffffffff137424 */ /* 0x000fe200078e00ff */
[----:B------:R-:W-:Y:S01]  /*0620*/  IADD3 R11, PT, PT, R11, R15, RZ ;  /* 0x0000000f0b0b7210 */ /* 0x000fe20007ffe0ff */
[----:B------:R-:W-:Y:S01]  /*0630*/  IMAD.IADD R5, R0, 0x1, R5 ;  /* 0x0000000100057824 */ /* 0x000fe200078e0205 */
[----:B------:R-:W-:Y:S02]  /*0640*/  LEA.HI.X R15, R12, UR7, R13, 0x2, P0 ;  /* 0x000000070c0f7c11 */ /* 0x000fe400080f140d */
[----:B------:R-:W-:Y:S01]  /*0650*/  LEA.HI.X R17, R10, UR7, R11, 0x2, P1 ;  /* 0x000000070a117c11 */ /* 0x000fe200088f140b */
[----:B------:R0:W-:Y:S01]  /*0660*/  STG.E desc[UR4][R6.64], R19 ;  /* 0x0000001306007986 */ /* 0x0001e2000c101904 */
[----:B------:R-:W-:-:S03]  /*0670*/  ISETP.GE.AND P0, PT, R5, R4, PT ;  /* 0x000000040500720c */ /* 0x000fc60003f06270 */
[----:B------:R0:W-:Y:S04]  /*0680*/  STG.E desc[UR4][R8.64], R19 ;  /* 0x0000001308007986 */ /* 0x0001e8000c101904 */
[----:B------:R0:W-:Y:S04]  /*0690*/  STG.E desc[UR4][R14.64], R19 ;  /* 0x000000130e007986 */ /* 0x0001e8000c101904 */
[----:B------:R0:W-:Y:S02]  /*06a0*/  STG.E desc[UR4][R16.64], R19 ;  /* 0x0000001310007986 */ /* 0x0001e4000c101904 */
[----:B------:R-:W-:Y:S05]  /*06b0*/  @!P0 BRA `(.L_x_108) ;  /* 0xfffffffc006c8947 */ /* 0x000fea000383ffff */
[----:B------:R-:W-:Y:S05]  /*06c0*/  EXIT ;  /* 0x000000000000794d */ /* 0x000fea0003800000 */
.L_x_104:
[----:B------:R-:W-:Y:S01]  /*06d0*/  VIADD R7, R4, -UR9 ;  /* 0x8000000904077c36 */ /* 0x000fe20008000000 */
[----:B-----5:R-:W-:-:S04]  /*06e0*/  ISETP.GT.AND P0, PT, R6, R4, PT ;  /* 0x000000040600720c */ /* 0x020fc80003f04270 */
[----:B------:R-:W-:Y:S02]  /*06f0*/  ISETP.GE.AND P1, PT, R7, R6, PT ;  /* 0x000000060700720c */ /* 0x000fe40003f26270 */
[----:B------:R-:W-:-:S13]  /*0700*/  ISETP.GT.AND P0, PT, R6, RZ, !P0 ;  /* 0x000000ff0600720c */ /* 0x000fda0004704270 */
[----:B------:R-:W-:Y:S05]  /*0710*/  @P0 BRA P1, `(.L_x_109) ;  /* 0x0000000400640947 */ /* 0x000fea0000800000 */
        /* <DEDUP_REMOVED lines=13> */
[----:B0-----:R-:W-:-:S06]  /*07f0*/  VIADD R6, R11, 0xffffffe ;  /* 0x0ffffffe0b067836 */ /* 0x001fcc0000000000 */
[----:B------:R0:W2:Y:S02]  /*0800*/  F2I.FTZ.U32.TRUNC.NTZ R7, R6 ;  /* 0x0000000600077305 */ /* 0x0000a4000021f000 */
[----:B0-----:R-:W-:Y:S01]  /*0810*/  MOV R6, RZ ;  /* 0x000000ff00067202 */ /* 0x001fe20000000f00 */
[----:B--2---:R-:W-:-:S04]  /*0820*/  IMAD R13, R13, R7, RZ ;  /* 0x000000070d0d7224 */ /* 0x004fc800078e02ff */
[----:B------:R-:W-:-:S06]  /*0830*/  IMAD.HI.U32 R12, R7, R13, R6 ;  /* 0x0000000d070c7227 */ /* 0x000fcc00078e0006 */
[----:B------:R-:W-:-:S04]  /*0840*/  IMAD.HI.U32 R7, R12, R9, RZ ;  /* 0x000000090c077227 */ /* 0x000fc800078e00ff */
[----:B------:R-:W-:-:S04]  /*0850*/  IMAD.MOV R6, RZ, RZ, -R7 ;  /* 0x000000ffff067224 */ /* 0x000fc800078e0a07 */
[----:B------:R-:W-:-:S05]  /*0860*/  IMAD R9, R0, R6, R9 ;  /* 0x0000000600097224 */ /* 0x000fca00078e0209 */
[----:B------:R-:W-:-:S13]  /*0870*/  ISETP.GE.U32.AND P0, PT, R9, R0, PT ;  /* 0x000000000900720c */ /* 0x000fda0003f06070 */
[----:B------:R-:W-:Y:S02]  /*0880*/  @P0 IMAD.IADD R9, R9, 0x1, -R0 ;  /* 0x0000000109090824 */ /* 0x000fe400078e0a00 */
[----:B------:R-:W-:-:S03]  /*0890*/  @P0 VIADD R7, R7, 0x1 ;  /* 0x0000000107070836 */ /* 0x000fc60000000000 */
        /* <DEDUP_REMOVED lines=9> */
[----:B------:R-:W-:Y:S01]  /*0930*/  IADD3 R8, PT, PT, R8, 0x1, RZ ;  /* 0x0000000108087810 */ /* 0x000fe20007ffe0ff */
[----:B------:R-:W-:Y:S02]  /*0940*/  IMAD.MOV.U32 R15, RZ, RZ, 0x7fffffff ;  /* 0x7fffffffff0f7424 */ /* 0x000fe400078e00ff */
[----:B------:R-:W-:Y:S01]  /*0950*/  IMAD.MOV.U32 R9, RZ, RZ, RZ ;  /* 0x000000ffff097224 */ /* 0x000fe200078e00ff */
[----:B------:R-:W-:-:S05]  /*0960*/  LOP3.LUT R8, R8, 0x3, RZ, 0xc0, !PT ;  /* 0x0000000308087812 */ /* 0x000fca00078ec0ff */
[----:B------:R-:W-:Y:S02]  /*0970*/  IMAD.MOV R14, RZ, RZ, -R8 ;  /* 0x000000ffff0e7224 */ /* 0x000fe400078e0a08 */
[----:B------:R-:W-:-:S07]  /*0980*/  IMAD.MOV.U32 R8, RZ, RZ, R2 ;  /* 0x000000ffff087224 */ /* 0x000fce00078e0002 */
.L_x_112:
[----:B-1----:R-:W-:Y:S01]  /*0990*/  SHF.R.S32.HI R13, RZ, 0x1f, R5 ;  /* 0x0000001fff0d7819 */ /* 0x002fe20000011405 */
[----:B------:R-:W-:Y:S01]  /*09a0*/  IMAD.WIDE.U32 R10, R5, UR8, R8 ;  /* 0x00000008050a7c25 */ /* 0x000fe2000f8e0008 */
[----:B------:R-:W-:-:S03]  /*09b0*/  IADD3 R5, PT, PT, R0, R5, RZ ;  /* 0x0000000500057210 */ /* 0x000fc60007ffe0ff */
[----:B------:R-:W-:Y:S01]  /*09c0*/  IMAD R13, R13, UR8, R11 ;  /* 0x000000080d0d7c24 */ /* 0x000fe2000f8e020b */
[----:B0-----:R-:W-:Y:S01]  /*09d0*/  LEA R12, P1, R10, R6, 0x2 ;  /* 0x000000060a0c7211 */ /* 0x001fe200078210ff */
[----:B------:R-:W-:-:S03]  /*09e0*/  VIADD R14, R14, 0x1 ;  /* 0x000000010e0e7836 */ /* 0x000fc60000000000 */
[----:B------:R-:W-:Y:S02]  /*09f0*/  LEA.HI.X R13, R10, R7, R13, 0x2, P1 ;  /* 0x000000070a0d7211 */ /* 0x000fe400008f140d */
[----:B------:R-:W-:-:S03]  /*0a00*/  ISETP.NE.AND P1, PT, R14, RZ, PT ;  /* 0x000000ff0e00720c */ /* 0x000fc60003f25270 */
[----:B------:R1:W-:Y:S10]  /*0a10*/  STG.E desc[UR4][R12.64], R15 ;  /* 0x0000000f0c007986 */ /* 0x0003f4000c101904 */
[----:B------:R-:W-:Y:S05]  /*0a20*/  @P1 BRA `(.L_x_112) ;  /* 0xfffffffc00d81947 */ /* 0x000fea000383ffff */
.L_x_111:
[----:B------:R-:W-:Y:S05]  /*0a30*/  BSYNC.RECONVERGENT B0 ;  /* 0x0000000000007941 */ /* 0x000fea0003800200 */
.L_x_110:
[----:B------:R-:W-:Y:S05]  /*0a40*/  @!P0 EXIT ;  /* 0x000000000000894d */ /* 0x000fea0003800000 */
.L_x_113:
[--C-:B0-----:R-:W-:Y:S01]  /*0a50*/  SHF.R.S32.HI R6, RZ, 0x1f, R5.reuse ;  /* 0x0000001fff067819 */ /* 0x101fe20000011405 */
[----:B-1----:R-:W-:Y:S02]  /*0a60*/  IMAD.IADD R13, R0, 0x1, R5 ;  /* 0x00000001000d7824 */ /* 0x002fe400078e0205 */
[----:B------:R-:W-:Y:S02]  /*0a70*/  IMAD.MOV.U32 R8, RZ, RZ, R2 ;  /* 0x000000ffff087224 */ /* 0x000fe400078e0002 */
[----:B------:R-:W-:Y:S02]  /*0a80*/  IMAD.MOV.U32 R9, RZ, RZ, RZ ;  /* 0x000000ffff097224 */ /* 0x000fe400078e00ff */
[----:B------:R-:W-:Y:S02]  /*0a90*/  IMAD R7, R6, UR8, RZ ;  /* 0x0000000806077c24 */ /* 0x000fe4000f8e02ff */
[----:B------:R-:W-:Y:S01]  /*0aa0*/  IMAD.WIDE.U32 R10, R5, UR8, R8 ;  /* 0x00000008050a7c25 */ /* 0x000fe2000f8e0008 */
[----:B------:R-:W-:-:S03]  /*0ab0*/  SHF.R.S32.HI R5, RZ, 0x1f, R13 ;  /* 0x0000001fff057819 */ /* 0x000fc6000001140d */
[----:B------:R-:W-:Y:S01]  /*0ac0*/  IMAD.IADD R15, R0, 0x1, R13 ;  /* 0x00000001000f7824 */ /* 0x000fe200078e020d */
[----:B------:R-:W-:Y:S01]  /*0ad0*/  LEA R6, P0, R10, UR6, 0x2 ;  /* 0x000000060a067c11 */ /* 0x000fe2000f8010ff */
[----:B------:R-:W-:Y:S02]  /*0ae0*/  IMAD.IADD R7, R11, 0x1, R7 ;  /* 0x000000010b077824 */ /* 0x000fe400078e0207 */
[----:B------:R-:W-:Y:S01]  /*0af0*/  IMAD R11, R5, UR8, RZ ;  /* 0x00000008050b7c24 */ /* 0x000fe2000f8e02ff */
[----:B------:R-:W-:Y:S01]  /*0b00*/  IADD3 R5, PT, PT, R0, R15, RZ ;  /* 0x0000000f00057210 */ /* 0x000fe20007ffe0ff */
[----:B------:R-:W-:Y:S01]  /*0b10*/  IMAD.WIDE.U32 R12, R13, UR8, R8 ;  /* 0x000000080d0c7c25 */ /* 0x000fe2000f8e0008 */
[----:B------:R-:W-:Y:S02]  /*0b20*/  SHF.R.S32.HI R16, RZ, 0x1f, R15 ;  /* 0x0000001fff107819 */ /* 0x000fe4000001140f */
[----:B------:R-:W-:Y:S01]  /*0b30*/  SHF.R.S32.HI R17, RZ, 0x1f, R5 ;  /* 0x0000001fff117819 */ /* 0x000fe20000011405 */
[----:B------:R-:W-:Y:S01]  /*0b40*/  IMAD.IADD R11, R13, 0x1, R11 ;  /* 0x000000010d0b7824 */ /* 0x000fe200078e020b */
[----:B------:R-:W-:Y:S01]  /*0b50*/  LEA.HI.X R7, R10, UR7, R7, 0x2, P0 ;  /* 0x000000070a077c11 */ /* 0x000fe200080f1407 */
[----:B------:R-:W-:Y:S01]  /*0b60*/  IMAD.WIDE.U32 R14, R15, UR8, R8 ;  /* 0x000000080f0e7c25 */ /* 0x000fe2000f8e0008 */
[----:B------:R-:W-:-:S03]  /*0b70*/  LEA R10, P0, R12, UR6, 0x2 ;  /* 0x000000060c0a7c11 */ /* 0x000fc6000f8010ff */
[----:B------:R-:W-:Y:S01]  /*0b80*/  IMAD R13, R16, UR8, RZ ;  /* 0x00000008100d7c24 */ /* 0x000fe2000f8e02ff */
[----:B------:R-:W-:Y:S01]  /*0b90*/  LEA.HI.X R11, R12, UR7, R11, 0x2, P0 ;  /* 0x000000070c0b7c11 */ /* 0x000fe200080f140b */
[----:B------:R-:W-:Y:S01]  /*0ba0*/  IMAD.WIDE.U32 R8, R5, UR8, R8 ;  /* 0x0000000805087c25 */ /* 0x000fe2000f8e0008 */
[----:B------:R-:W-:-:S03]  /*0bb0*/  LEA R12, P0, R14, UR6, 0x2 ;  /* 0x000000060e0c7c11 */ /* 0x000fc6000f8010ff */
[----:B------:R-:W-:Y:S01]  /*0bc0*/  IMAD R17, R17, UR8, RZ ;  /* 0x0000000811117c24 */ /* 0x000fe2000f8e02ff */
[----:B------:R-:W-:Y:S01]  /*0bd0*/  LEA R16, P1, R8, UR6, 0x2 ;  /* 0x0000000608107c11 */ /* 0x000fe2000f8210ff */
[----:B------:R-:W-:Y:S02]  /*0be0*/  IMAD.IADD R13, R15, 0x1, R13 ;  /* 0x000000010f0d7824 */ /* 0x000fe400078e020d */
[----:B------:R-:W-:Y:S02]  /*0bf0*/  IMAD.IADD R17, R9, 0x1, R17 ;  /* 0x0000000109117824 */ /* 0x000fe400078e0211 */
[----:B------:R-:W-:Y:S01]  /*0c00*/  IMAD.MOV.U32 R15, RZ, RZ, 0x7fffffff ;  /* 0x7fffffffff0f7424 */ /* 0x000fe200078e00ff */
[----:B------:R-:W-:Y:S01]  /*0c10*/  LEA.HI.X R13, R14, UR7, R13, 0x2, P0 ;  /* 0x000000070e0d7c11 */ /* 0x000fe200080f140d */
[----:B------:R-:W-:Y:S01]  /*0c20*/  IMAD.IADD R5, R0, 0x1, R5 ;  /* 0x0000000100057824 */ /* 0x000fe200078e0205 */
[----:B------:R-:W-:Y:S02]  /*0c30*/  LEA.HI.X R17, R8, UR7, R17, 0x2, P1 ;  /* 0x0000000708117c11 */ /* 0x000fe400088f1411 */
[----:B------:R0:W-:Y:S02]  /*0c40*/  STG.E desc[UR4][R6.64], R15 ;  /* 0x0000000f06007986 */ /* 0x0001e4000c101904 */
[----:B------:R-:W-:-:S02]  /*0c50*/  ISETP.GE.AND P0, PT, R5, R4, PT ;  /* 0x000000040500720c */ /* 0x000fc40003f06270 */
[----:B------:R0:W-:Y:S04]  /*0c60*/  STG.E desc[UR4][R10.64], R15 ;  /* 0x0000000f0a007986 */ /* 0x0001e8000c101904 */
[----:B------:R0:W-:Y:S04]  /*0c70*/  STG.E desc[UR4][R12.64], R15 ;  /* 0x0000000f0c007986 */ /* 0x0001e8000c101904 */
[----:B------:R0:W-:Y:S03]  /*0c80*/  STG.E desc[UR4][R16.64], R15 ;  /* 0x0000000f10007986 */ /* 0x0001e6000c101904 */
[----:B------:R-:W-:Y:S05]  /*0c90*/  @!P0 BRA `(.L_x_113) ;  /* 0xfffffffc006c8947 */ /* 0x000fea000383ffff */
[----:B------:R-:W-:Y:S05]  /*0ca0*/  EXIT ;  /* 0x000000000000794d */ /* 0x000fea0003800000 */
.L_x_109:
[----:B------:R-:W-:-:S13]  /*0cb0*/  ISETP.GE.AND P0, PT, R5, R4, PT ;  /* 0x000000040500720c */ /* 0x000fda0003f06270 */
[----:B------:R-:W-:Y:S05]  /*0cc0*/  @P0 EXIT ;  /* 0x000000000000094d */ /* 0x000fea0003800000 */
[----:B------:R-:W0:Y:S08]  /*0cd0*/  I2F.F64.U32 R10, R6 ;  /* 0x00000006000a7312 */ /* 0x000e300000201800 */
[----:B0-----:R-:W0:Y:S01]  /*0ce0*/  MUFU.RCP64H R9, R11 ;  /* 0x0000000b00097308 */ /* 0x001e220000001800 */
[----:B------:R-:W-:-:S04]  /*0cf0*/  IADD3 R8, PT, PT, R11, 0x300402, RZ ;  /* 0x003004020b087810 */ /* 0x000fc80007ffe0ff */
[----:B------:R-:W-:Y:S02]  /*0d00*/  FSETP.GEU.AND P0, PT, |R8|, 5.8789094863358348022e-39, PT ;  /* 0x004004020800780b */ /* 0x000fe40003f0e200 */
[----:B0-----:R-:W-:-:S08]  /*0d10*/  DFMA R12, -R10, R8, 1 ;  /* 0x3ff000000a0c742b */ /* 0x001fd00000000108 */
[----:B------:R-:W-:-:S08]  /*0d20*/  DFMA R12, R12, R12, R12 ;  /* 0x0000000c0c0c722b */ /* 0x000fd0000000000c */
[----:B------:R-:W-:-:S08]  /*0d30*/  DFMA R12, R8, R12, R8 ;  /* 0x0000000c080c722b */ /* 0x000fd00000000008 */
[----:B------:R-:W-:-:S08]  /*0d40*/  DFMA R14, -R10, R12, 1 ;  /* 0x3ff000000a0e742b */ /* 0x000fd0000000010c */
[----:B------:R-:W-:Y:S01]  /*0d50*/  DFMA R8, R12, R14, R12 ;  /* 0x0000000e0c08722b */ /* 0x000fe2000000000c */
[----:B------:R-:W-:Y:S10]  /*0d60*/  @P0 BRA `(.L_x_114) ;  /* 0x0000000000180947 */ /* 0x000ff40003800000 */
[----:B------:R-:W-:-:S05]  /*0d70*/  LOP3.LUT R4, R11, 0x7fffffff, RZ, 0xc0, !PT ;  /* 0x7fffffff0b047812 */ /* 0x000fca00078ec0ff */
[----:B------:R-:W-:Y:S01]  /*0d80*/  VIADD R12, R4, 0xfff00000 ;  /* 0xfff00000040c7836 */ /* 0x000fe20000000000 */
[----:B------:R-:W-:-:S07]  /*0d90*/  MOV R4, 0xdb0 ;  /* 0x00000db000047802 */ /* 0x000fce0000000f00 */
[----:B------:R-:W-:Y:S05]  /*0da0*/  CALL.REL.NOINC `($__internal_2_$__cuda_sm20_dblrcp_rn_slowpath_v3) ;  /* 0x0000000000847944 */ /* 0x000fea0003c00000 */
[----:B------:R-:W-:Y:S02]  /*0db0*/  IMAD.MOV.U32 R8, RZ, RZ, R10 ;  /* 0x000000ffff087224 */ /* 0x000fe400078e000a */
[----:B------:R-:W-:-:S07]  /*0dc0*/  IMAD.MOV.U32 R9, RZ, RZ, R11 ;  /* 0x000000ffff097224 */ /* 0x000fce00078e000b */
.L_x_114:
[----:B------:R-:W0:Y:S01]  /*0dd0*/  LDC R7, c[0x0][0x398] ;  /* 0x0000e600ff077b82 */ /* 0x000e220000000800 */
[----:B------:R-:W1:Y:S01]  /*0de0*/  LDCU.64 UR6, c[0x0][0x3a0] ;  /* 0x00007400ff0677ac */ /* 0x000e620008000a00 */
[----:B------:R-:W2:Y:S02]  /*0df0*/  LDCU.64 UR8, c[0x0][0x390] ;  /* 0x00007200ff0877ac */ /* 0x000ea40008000a00 */
[----:B012---:R-:W-:-:S07]  /*0e00*/  IADD3 R4, PT, PT, R6, -0x1, R7 ;  /* 0xffffffff06047810 */ /* 0x007fce0007ffe007 */
.L_x_115:
[----:B------:R-:W-:-:S13]  /*0e10*/  ISETP.GE.AND P0, PT, R5, R4, PT ;  /* 0x000000040500720c */ /* 0x000fda0003f06270 */
[----:B0-----:R-:W0:Y:S01]  /*0e20*/  @P0 LDC.64 R14, c[0x0][0x380] ;  /* 0x0000e000ff0e0b82 */ /* 0x001e220000000a00 */
[----:B------:R-:W-:-:S04]  /*0e30*/  @P0 IADD3 R7, P1, PT, -R6, R5, RZ ;  /* 0x0000000506070210 */ /* 0x000fc80007f3e1ff */
[----:B------:R-:W-:-:S03]  /*0e40*/  @P0 LEA.HI.X.SX32 R12, R5, 0xffffffff, 0x1, P1 ;  /* 0xffffffff050c0811 */ /* 0x000fc600008f0eff */
[----:B------:R-:W1:Y:S01]  /*0e50*/  @P0 LDC.64 R10, c[0x0][0x380] ;  /* 0x0000e000ff0a0b82 */ /* 0x000e620000000a00 */
[----:B0-----:R-:W-:-:S04]  /*0e60*/  @P0 LEA R14, P1, R7, R14, 0x3 ;  /* 0x0000000e070e0211 */ /* 0x001fc800078218ff */
[----:B------:R-:W-:Y:S01]  /*0e70*/  @P0 LEA.HI.X R15, R7, R15, R12, 0x3, P1 ;  /* 0x0000000f070f0211 */ /* 0x000fe200008f1c0c */
[----:B-1----:R-:W-:-:S04]  /*0e80*/  @P0 IMAD.WIDE R10, R5, 0x8, R10 ;  /* 0x00000008050a0825 */ /* 0x002fc800078e020a */
[----:B------:R-:W2:Y:S04]  /*0e90*/  @P0 LDG.E.64.CONSTANT R12, desc[UR4][R14.64+0x8] ;  /* 0x000008040e0c0981 */ /* 0x000ea8000c1e9b00 */
[----:B------:R-:W2:Y:S01]  /*0ea0*/  @P0 LDG.E.64.CONSTANT R10, desc[UR4][R10.64+0x8] ;  /* 0x000008040a0a0981 */ /* 0x000ea2000c1e9b00 */
[----:B------:R-:W-:Y:S01]  /*0eb0*/  IMAD.MOV.U32 R7, RZ, RZ, 0x7fffffff ;  /* 0x7fffffffff077424 */ /* 0x000fe200078e00ff */
[----:B------:R-:W-:Y:S01]  /*0ec0*/  SHF.R.S32.HI R19, RZ, 0x1f, R5 ;  /* 0x0000001fff137819 */ /* 0x000fe20000011405 */
[----:B------:R-:W-:Y:S01]  /*0ed0*/  IMAD.MOV.U32 R17, RZ, RZ, RZ ;  /* 0x000000ffff117224 */ /* 0x000fe200078e00ff */
[----:B------:R-:W-:-:S03]  /*0ee0*/  MOV R16, R2 ;  /* 0x0000000200107202 */ /* 0x000fc60000000f00 */
[----:B------:R-:W-:Y:S02]  /*0ef0*/  IMAD R19, R19, UR9, RZ ;  /* 0x0000000913137c24 */ /* 0x000fe4000f8e02ff */
[----:B------:R-:W-:-:S04]  /*0f00*/  IMAD.WIDE.U32 R16, R5, UR9, R16 ;  /* 0x0000000905107c25 */ /* 0x000fc8000f8e0010 */
[----:B------:R-:W-:Y:S02]  /*0f10*/  IMAD.IADD R17, R17, 0x1, R19 ;  /* 0x0000000111117824 */ /* 0x000fe400078e0213 */
[----:B------:R-:W-:Y:S01]  /*0f20*/  IMAD.IADD R5, R0, 0x1, R5 ;  /* 0x0000000100057824 */ /* 0x000fe200078e0205 */
[----:B--2---:R-:W-:-:S08]  /*0f30*/  @P0 DADD R12, R10, -R12 ;  /* 0x000000000a0c0229 */ /* 0x004fd0000000080c */
[----:B------:R-:W-:-:S06]  /*0f40*/  @P0 DMUL R12, R12, R8 ;  /* 0x000000080c0c0228 */ /* 0x000fcc0000000000 */
[----:B------:R-:W0:Y:S01]  /*0f50*/  @P0 F2F.F32.F64 R7, R12 ;  /* 0x0000000c00070310 */ /* 0x000e220000301000 */
[----:B------:R-:W-:-:S04]  /*0f60*/  LEA R10, P0, R16, UR6, 0x2 ;  /* 0x00000006100a7c11 */ /* 0x000fc8000f8010ff */
[----:B------:R-:W-:Y:S02]  /*0f70*/  LEA.HI.X R11, R16, UR7, R17, 0x2, P0 ;  /* 0x00000007100b7c11 */ /* 0x000fe400080f1411 */
[----:B------:R-:W-:-:S03]  /*0f80*/  ISETP.GE.AND P0, PT, R5, UR8, PT ;  /* 0x0000000805007c0c */ /* 0x000fc6000bf06270 */
[----:B0-----:R0:W-:Y:S10]  /*0f90*/  STG.E desc[UR4][R10.64], R7 ;  /* 0x000000070a007986 */ /* 0x0011f4000c101904 */
[----:B------:R-:W-:Y:S05]  /*0fa0*/  @!P0 BRA `(.L_x_115) ;  /* 0xfffffffc00988947 */ /* 0x000fea000383ffff */
[----:B------:R-:W-:Y:S05]  /*0fb0*/  EXIT ;  /* 0x000000000000794d */ /* 0x000fea0003800000 */
        .weak           $__internal_2_$__cuda_sm20_dblrcp_rn_slowpath_v3
        .type           $__internal_2_$__cuda_sm20_dblrcp_rn_slowpath_v3,@function
        .size           $__internal_2_$__cuda_sm20_dblrcp_rn_slowpath_v3,(.L_x_144 - $__internal_2_$__cuda_sm20_dblrcp_rn_slowpath_v3)
$__internal_2_$__cuda_sm20_dblrcp_rn_slowpath_v3:
[----:B------:R-:W-:Y:S01]  /*0fc0*/  IMAD.MOV.U32 R8, RZ, RZ, R10 ;  /* 0x000000ffff087224 */ /* 0x000fe200078e000a */
[----:B------:R-:W-:-:S06]  /*0fd0*/  MOV R9, R11 ;  /* 0x0000000b00097202 */ /* 0x000fcc0000000f00 */
[----:B------:R-:W-:-:S14]  /*0fe0*/  DSETP.GTU.AND P0, PT, |R8|, +INF , PT ;  /* 0x7ff000000800742a */ /* 0x000fdc0003f0c200 */
[----:B------:R-:W-:Y:S05]  /*0ff0*/  @P0 BRA `(.L_x_116) ;  /* 0x00000000007c0947 */ /* 0x000fea0003800000 */
[----:B------:R-:W-:-:S05]  /*1000*/  LOP3.LUT R7, R11, 0x7fffffff, RZ, 0xc0, !PT ;  /* 0x7fffffff0b077812 */ /* 0x000fca00078ec0ff */
[----:B------:R-:W-:-:S05]  /*1010*/  VIADD R10, R7, 0xffffffff ;  /* 0xffffffff070a7836 */ /* 0x000fca0000000000 */
[----:B------:R-:W-:-:S13]  /*1020*/  ISETP.GE.U32.AND P0, PT, R10, 0x7fefffff, PT ;  /* 0x7fefffff0a00780c */ /* 0x000fda0003f06070 */
[----:B------:R-:W-:Y:S01]  /*1030*/  @P0 LOP3.LUT R11, R9, 0x7ff00000, RZ, 0x3c, !PT ;  /* 0x7ff00000090b0812 */ /* 0x000fe200078e3cff */
[----:B------:R-:W-:Y:S01]  /*1040*/  @P0 IMAD.MOV.U32 R10, RZ, RZ, RZ ;  /* 0x000000ffff0a0224 */ /* 0x000fe200078e00ff */
[----:B------:R-:W-:Y:S06]  /*1050*/  @P0 BRA `(.L_x_117) ;  /* 0x00000000006c0947 */ /* 0x000fec0003800000 */
[----:B------:R-:W-:-:S13]  /*1060*/  ISETP.GE.U32.AND P0, PT, R7, 0x1000001, PT ;  /* 0x010000010700780c */ /* 0x000fda0003f06070 */
[----:B------:R-:W-:Y:S05]  /*1070*/  @!P0 BRA `(.L_x_118) ;  /* 0x0000000000348947 */ /* 0x000fea0003800000 */
[----:B------:R-:W-:Y:S02]  /*1080*/  VIADD R11, R9, 0xc0200000 ;  /* 0xc0200000090b7836 */ /* 0x000fe40000000000 */
[----:B------:R-:W-:Y:S02]  /*1090*/  IMAD.MOV.U32 R10, RZ, RZ, R8 ;  /* 0x000000ffff0a7224 */ /* 0x000fe400078e0008 */
[----:B------:R-:W0:Y:S04]  /*10a0*/  MUFU.RCP64H R13, R11 ;  /* 0x0000000b000d7308 */ /* 0x000e280000001800 */
[----:B0-----:R-:W-:-:S08]  /*10b0*/  DFMA R14, -R10, R12, 1 ;  /* 0x3ff000000a0e742b */ /* 0x001fd0000000010c */
[----:B------:R-:W-:-:S08]  /*10c0*/  DFMA R14, R14, R14, R14 ;  /* 0x0000000e0e0e722b */ /* 0x000fd0000000000e */
[----:B------:R-:W-:-:S08]  /*10d0*/  DFMA R14, R12, R14, R12 ;  /* 0x0000000e0c0e722b */ /* 0x000fd0000000000c */
[----:B------:R-:W-:-:S08]  /*10e0*/  DFMA R12, -R10, R14, 1 ;  /* 0x3ff000000a0c742b */ /* 0x000fd0000000010e */
[----:B------:R-:W-:-:S08]  /*10f0*/  DFMA R12, R14, R12, R14 ;  /* 0x0000000c0e0c722b */ /* 0x000fd0000000000e */
[----:B------:R-:W-:-:S08]  /*1100*/  DMUL R12, R12, 2.2250738585072013831e-308 ;  /* 0x001000000c0c7828 */ /* 0x000fd00000000000 */
[----:B------:R-:W-:-:S08]  /*1110*/  DFMA R8, -R8, R12, 1 ;  /* 0x3ff000000808742b */ /* 0x000fd0000000010c */
[----:B------:R-:W-:-:S08]  /*1120*/  DFMA R8, R8, R8, R8 ;  /* 0x000000080808722b */ /* 0x000fd00000000008 */
[----:B------:R-:W-:Y:S01]  /*1130*/  DFMA R10, R12, R8, R12 ;  /* 0x000000080c0a722b */ /* 0x000fe2000000000c */
[----:B------:R-:W-:Y:S10]  /*1140*/  BRA `(.L_x_117) ;  /* 0x0000000000307947 */ /* 0x000ff40003800000 */
.L_x_118:
[----:B------:R-:W-:Y:S01]  /*1150*/  DMUL R8, R8, 8.11296384146066816958e+31 ;  /* 0x4690000008087828 */ /* 0x000fe20000000000 */
[----:B------:R-:W-:-:S05]  /*1160*/  MOV R10, R12 ;  /* 0x0000000c000a7202 */ /* 0x000fca0000000f00 */
[----:B------:R-:W0:Y:S02]  /*1170*/  MUFU.RCP64H R11, R9 ;  /* 0x00000009000b7308 */ /* 0x000e240000001800 */
[----:B0-----:R-:W-:-:S08]  /*1180*/  DFMA R12, -R8, R10, 1 ;  /* 0x3ff00000080c742b */ /* 0x001fd0000000010a */
[----:B------:R-:W-:-:S08]  /*1190*/  DFMA R12, R12, R12, R12 ;  /* 0x0000000c0c0c722b */ /* 0x000fd0000000000c */
[----:B------:R-:W-:-:S08]  /*11a0*/  DFMA R12, R10, R12, R10 ;  /* 0x0000000c0a0c722b */ /* 0x000fd0000000000a */
[----:B------:R-:W-:-:S08]  /*11b0*/  DFMA R10, -R8, R12, 1 ;  /* 0x3ff00000080a742b */ /* 0x000fd0000000010c */
[----:B------:R-:W-:-:S08]  /*11c0*/  DFMA R10, R12, R10, R12 ;  /* 0x0000000a0c0a722b */ /* 0x000fd0000000000c */
[----:B------:R-:W-:Y:S01]  /*11d0*/  DMUL R10, R10, 8.11296384146066816958e+31 ;  /* 0x469000000a0a7828 */ /* 0x000fe20000000000 */
[----:B------:R-:W-:Y:S10]  /*11e0*/  BRA `(.L_x_117) ;  /* 0x0000000000087947 */ /* 0x000ff40003800000 */
.L_x_116:
[----:B------:R-:W-:Y:S01]  /*11f0*/  LOP3.LUT R11, R9, 0x80000, RZ, 0xfc, !PT ;  /* 0x00080000090b7812 */ /* 0x000fe200078efcff */
[----:B------:R-:W-:-:S07]  /*1200*/  IMAD.MOV.U32 R10, RZ, RZ, R8 ;  /* 0x000000ffff0a7224 */ /* 0x000fce00078e0008 */
.L_x_117:
[----:B------:R-:W-:Y:S02]  /*1210*/  IMAD.MOV.U32 R8, RZ, RZ, R4 ;  /* 0x000000ffff087224 */ /* 0x000fe400078e0004 */
[----:B------:R-:W-:-:S04]  /*1220*/  IMAD.MOV.U32 R9, RZ, RZ, 0x0 ;  /* 0x00000000ff097424 */ /* 0x000fc800078e00ff */
[----:B------:R-:W-:Y:S05]  /*1230*/  RET.REL.NODEC R8 `(sma_batch_from_prefix_f64_tm) ;  /* 0xffffffec08707950 */ /* 0x000fea0003c3ffff */
.L_x_119:
        /* <DEDUP_REMOVED lines=12> */
.L_x_144:


//--------------------- .text.sma_batch_from_prefix_f64 --------------------------
	.section	.text.sma_batch_from_prefix_f64,"ax",@progbits
	.align	128
        .global         sma_batch_from_prefix_f64
        .type           sma_batch_from_prefix_f64,@function
        .size           sma_batch_from_prefix_f64,(.L_x_145 - sma_batch_from_prefix_f64)
        .other          sma_batch_from_prefix_f64,@"STO_CUDA_ENTRY STV_DEFAULT"
sma_batch_from_prefix_f64:
.text.sma_batch_from_prefix_f64:
        /* <DEDUP_REMOVED lines=27> */
[----:B------:R-:W-:Y:S02]  /*01b0*/  BSSY.RECONVERGENT B0, `(.L_x_121) ;  /* 0x0000026000007945 */ /* 0x000fe40003800200 */
[CC--:B------:R-:W-:Y:S02]  /*01c0*/  ISETP.GE.AND P0, PT, R7.reuse, R6.reuse, PT ;  /* 0x000000060700720c */ /* 0x0c0fe40003f06270 */
[----:B------:R-:W-:Y:S02]  /*01d0*/  VIMNMX R8, PT, PT, R7, R6, !PT ;  /* 0x0000000607087248 */ /* 0x000fe40007fe0100 */
[----:B------:R-:W-:-:S04]  /*01e0*/  SEL R9, RZ, 0x1, P0 ;  /* 0x00000001ff097807 */ /* 0x000fc80000000000 */
[----:B------:R-:W-:Y:S01]  /*01f0*/  IADD3 R7, PT, PT, R8, -R7, -R9 ;  /* 0x8000000708077210 */ /* 0x000fe20007ffe809 */
[----:B0-----:R-:W0:Y:S02]  /*0200*/  MUFU.RCP R10, R10 ;  /* 0x0000000a000a7308 */ /* 0x001e240000001000 */
[----:B0----5:R-:W-:-:S06]  /*0210*/  VIADD R4, R10, 0xffffffe ;  /* 0x0ffffffe0a047836 */ /* 0x021fcc0000000000 */
[----:B------:R0:W1:Y:S02]  /*0220*/  F2I.FTZ.U32.TRUNC.NTZ R5, R4 ;  /* 0x0000000400057305 */ /* 0x000064000021f000 */
[----:B0-----:R-:W-:Y:S02]  /*0230*/  HFMA2 R4, -RZ, RZ, 0, 0 ;  /* 0x00000000ff047431 */ /* 0x001fe400000001ff */
[----:B-1----:R-:W-:-:S04]  /*0240*/  IMAD R11, R11, R5, RZ ;  /* 0x000000050b0b7224 */ /* 0x002fc800078e02ff */
        /* <DEDUP_REMOVED lines=8> */
[----:B------:R-:W-:Y:S02]  /*02d0*/  @P1 IADD3 R10, PT, PT, R10, 0x1, RZ ;  /* 0x000000010a0a1810 */ /* 0x000fe40007ffe0ff */
[----:B------:R-:W-:-:S05]  /*02e0*/  @!P2 LOP3.LUT R10, RZ, R2, RZ, 0x33, !PT ;  /* 0x00000002ff0aa212 */ /* 0x000fca00078e33ff */
[----:B------:R-:W-:-:S05]  /*02f0*/  IMAD.IADD R4, R9, 0x1, R10 ;  /* 0x0000000109047824 */ /* 0x000fca00078e020a */
[C---:B------:R-:W-:Y:S02]  /*0300*/  LOP3.LUT R5, R4.reuse, 0x3, RZ, 0xc0, !PT ;  /* 0x0000000304057812 */ /* 0x040fe400078ec0ff */
[----:B------:R-:W-:Y:S02]  /*0310*/  ISETP.GE.U32.AND P1, PT, R4, 0x3, PT ;  /* 0x000000030400780c */ /* 0x000fe40003f26070 */
[----:B------:R-:W-:-:S13]  /*0320*/  ISETP.NE.AND P0, PT, R5, 0x3, PT ;  /* 0x000000030500780c */ /* 0x000fda0003f05270 */
[----:B------:R-:W-:Y:S05]  /*0330*/  @!P0 BRA `(.L_x_122) ;  /* 0x0000000000348947 */ /* 0x000fea0003800000 */
[----:B------:R-:W0:Y:S01]  /*0340*/  LDC.64 R8, c[0x0][0x3a0] ;  /* 0x0000e800ff087b82 */ /* 0x000e220000000a00 */
[----:B------:R-:W-:Y:S02]  /*0350*/  VIADD R4, R4, 0x1 ;  /* 0x0000000104047836 */ /* 0x000fe40000000000 */
[----:B------:R-:W-:Y:S02]  /*0360*/  IMAD R7, R0, R6, R3 ;  /* 0x0000000600077224 */ /* 0x000fe400078e0203 */
[----:B------:R-:W-:Y:S01]  /*0370*/  IMAD.MOV.U32 R11, RZ, RZ, 0x7fffffff ;  /* 0x7fffffffff0b7424 */ /* 0x000fe200078e00ff */
[----:B------:R-:W-:-:S04]  /*0380*/  LOP3.LUT R4, R4, 0x3, RZ, 0xc0, !PT ;  /* 0x0000000304047812 */ /* 0x000fc800078ec0ff */
[----:B------:R-:W-:-:S07]  /*0390*/  IADD3 R10, PT, PT, -R4, RZ, RZ ;  /* 0x000000ff040a7210 */ /* 0x000fce0007ffe1ff */
.L_x_123:
[----:B0-----:R-:W-:-:S04]  /*03a0*/  IMAD.WIDE R4, R7, 0x4, R8 ;  /* 0x0000000407047825 */ /* 0x001fc800078e0208 */
[----:B------:R-:W-:Y:S01]  /*03b0*/  VIADD R10, R10, 0x1 ;  /* 0x000000010a0a7836 */ /* 0x000fe20000000000 */
[----:B------:R1:W-:Y:S01]  /*03c0*/  STG.E desc[UR4][R4.64], R11 ;  /* 0x0000000b04007986 */ /* 0x0003e2000c101904 */
[C---:B------:R-:W-:Y:S02]  /*03d0*/  IMAD.IADD R3, R2.reuse, 0x1, R3 ;  /* 0x0000000102037824 */ /* 0x040fe400078e0203 */
[----:B------:R-:W-:Y:S01]  /*03e0*/  IMAD.IADD R7, R2, 0x1, R7 ;  /* 0x0000000102077824 */ /* 0x000fe200078e0207 */
[----:B------:R-:W-:-:S13]  /*03f0*/  ISETP.NE.AND P0, PT, R10, RZ, PT ;  /* 0x000000ff0a00720c */ /* 0x000fda0003f05270 */
[----:B-1----:R-:W-:Y:S05]  /*0400*/  @P0 BRA `(.L_x_123) ;  /* 0xfffffffc00e40947 */ /* 0x002fea000383ffff */
.L_x_122:
[----:B------:R-:W-:Y:S05]  /*0410*/  BSYNC.RECONVERGENT B0 ;  /* 0x0000000000007941 */ /* 0x000fea0003800200 */
.L_x_121:
[----:B------:R-:W-:Y:S05]  /*0420*/  @!P1 EXIT ;  /* 0x000000000000994d */ /* 0x000fea0003800000 */
[----:B------:R-:W0:Y:S01]  /*0430*/  LDC.64 R14, c[0x0][0x3a0] ;  /* 0x0000e800ff0e7b82 */ /* 0x000e220000000a00 */
[----:B------:R-:W-:-:S07]  /*0440*/  MOV R7, 0x7fffffff ;  /* 0x7fffffff00077802 */ /* 0x000fce0000000f00 */
.L_x_124:
[--C-:B-1----:R-:W-:Y:S02]  /*0450*/  IMAD R5, R0, R6, R3.reuse ;  /* 0x0000000600057224 */ /* 0x102fe400078e0203 */
[----:B------:R-:W-:Y:S02]  /*0460*/  IMAD R3, R2, 0x4, R3 ;  /* 0x0000000402037824 */ /* 0x000fe400078e0203 */
[----:B0-----:R-:W-:-:S03]  /*0470*/  IMAD.WIDE R4, R5, 0x4, R14 ;  /* 0x0000000405047825 */ /* 0x001fc600078e020e */
[----:B------:R-:W-:Y:S02]  /*0480*/  ISETP.GE.AND P0, PT, R3, R6, PT ;  /* 0x000000060300720c */ /* 0x000fe40003f06270 */
[----:B------:R1:W-:Y:S01]  /*0490*/  STG.E desc[UR4][R4.64], R7 ;  /* 0x0000000704007986 */ /* 0x0003e2000c101904 */
[----:B------:R-:W-:-:S05]  /*04a0*/  IMAD.WIDE R8, R2, 0x4, R4 ;  /* 0x0000000402087825 */ /* 0x000fca00078e0204 */
[----:B------:R1:W-:Y:S01]  /*04b0*/  STG.E desc[UR4][R8.64], R7 ;  /* 0x0000000708007986 */ /* 0x0003e2000c101904 */
[----:B------:R-:W-:-:S05]  /*04c0*/  IMAD.WIDE R10, R2, 0x4, R8 ;  /* 0x00000004020a7825 */ /* 0x000fca00078e0208 */
[----:B------:R1:W-:Y:S01]  /*04d0*/  STG.E desc[UR4][R10.64], R7 ;  /* 0x000000070a007986 */ /* 0x0003e2000c101904 */
[----:B------:R-:W-:-:S05]  /*04e0*/  IMAD.WIDE R12, R2, 0x4, R10 ;  /* 0x00000004020c7825 */ /* 0x000fca00078e020a */
[----:B------:R1:W-:Y:S01]  /*04f0*/  STG.E desc[UR4][R12.64], R7 ;  /* 0x000000070c007986 */ /* 0x0003e2000c101904 */
[----:B------:R-:W-:Y:S05]  /*0500*/  @!P0 BRA `(.L_x_124) ;  /* 0xfffffffc00d08947 */ /* 0x000fea000383ffff */
[----:B------:R-:W-:Y:S05]  /*0510*/  EXIT ;  /* 0x000000000000794d */ /* 0x000fea0003800000 */
.L_x_120:
        /* <DEDUP_REMOVED lines=9> */
[----:B------:R-:W-:Y:S01]  /*05b0*/  IADD3 R11, PT, PT, RZ, -R2, RZ ;  /* 0x80000002ff0b7210 */ /* 0x000fe20007ffe0ff */
[----:B------:R-:W-:Y:S01]  /*05c0*/  BSSY.RECONVERGENT B0, `(.L_x_126) ;  /* 0x0000027000007945 */ /* 0x000fe20003800200 */
[----:B------:R-:W-:Y:S02]  /*05d0*/  ISETP.NE.U32.AND P2, PT, R2, RZ, PT ;  /* 0x000000ff0200720c */ /* 0x000fe40003f45070 */
[CC--:B------:R-:W-:Y:S02]  /*05e0*/  ISETP.GE.AND P0, PT, R7.reuse, R6.reuse, PT ;  /* 0x000000060700720c */ /* 0x0c0fe40003f06270 */
[----:B------:R-:W-:Y:S02]  /*05f0*/  VIMNMX R8, PT, PT, R7, R6, !PT ;  /* 0x0000000607087248 */ /* 0x000fe40007fe0100 */
[----:B------:R-:W-:-:S04]  /*0600*/  SEL R9, RZ, 0x1, P0 ;  /* 0x00000001ff097807 */ /* 0x000fc80000000000 */
[----:B------:R-:W-:Y:S01]  /*0610*/  IADD3 R7, PT, PT, R8, -R7, -R9 ;  /* 0x8000000708077210 */ /* 0x000fe20007ffe809 */
[----:B0-----:R-:W0:Y:S02]  /*0620*/  MUFU.RCP R10, R10 ;  /* 0x0000000a000a7308 */ /* 0x001e240000001000 */
[----:B0-----:R-:W-:-:S06]  /*0630*/  VIADD R4, R10, 0xffffffe ;  /* 0x0ffffffe0a047836 */ /* 0x001fcc0000000000 */
[----:B------:R0:W1:Y:S02]  /*0640*/  F2I.FTZ.U32.TRUNC.NTZ R5, R4 ;  /* 0x0000000400057305 */ /* 0x000064000021f000 */
[----:B0-----:R-:W-:Y:S02]  /*0650*/  IMAD.MOV.U32 R4, RZ, RZ, RZ ;  /* 0x000000ffff047224 */ /* 0x001fe400078e00ff */
[----:B-1----:R-:W-:-:S04]  /*0660*/  IMAD R11, R11, R5, RZ ;  /* 0x000000050b0b7224 */ /* 0x002fc800078e02ff */
[----:B------:R-:W-:-:S06]  /*0670*/  IMAD.HI.U32 R10, R5, R11, R4 ;  /* 0x0000000b050a7227 */ /* 0x000fcc00078e0004 */
[----:B------:R-:W-:-:S04]  /*0680*/  IMAD.HI.U32 R10, R10, R7, RZ ;  /* 0x000000070a0a7227 */ /* 0x000fc800078e00ff */
[----:B------:R-:W-:-:S04]  /*0690*/  IMAD.MOV R4, RZ, RZ, -R10 ;  /* 0x000000ffff047224 */ /* 0x000fc800078e0a0a */
[----:B------:R-:W-:-:S05]  /*06a0*/  IMAD R7, R2, R4, R7 ;  /* 0x0000000402077224 */ /* 0x000fca00078e0207 */
[----:B------:R-:W-:-:S13]  /*06b0*/  ISETP.GE.U32.AND P0, PT, R7, R2, PT ;  /* 0x000000020700720c */ /* 0x000fda0003f06070 */
[----:B------:R-:W-:Y:S01]  /*06c0*/  @P0 IADD3 R7, PT, PT, -R2, R7, RZ ;  /* 0x0000000702070210 */ /* 0x000fe20007ffe1ff */
        /* <DEDUP_REMOVED lines=8> */
[----:B------:R-:W-:Y:S05]  /*0750*/  @!P0 BRA `(.L_x_127) ;  /* 0x0000000000348947 */ /* 0x000fea0003800000 */
[----:B------:R-:W0:Y:S01]  /*0760*/  LDC.64 R8, c[0x0][0x3a0] ;  /* 0x0000e800ff087b82 */ /* 0x000e220000000a00 */
[----:B------:R-:W-:Y:S01]  /*0770*/  IADD3 R4, PT, PT, R4, 0x1, RZ ;  /* 0x0000000104047810 */ /* 0x000fe20007ffe0ff */
[----:B------:R-:W-:Y:S02]  /*0780*/  IMAD R7, R0, R6, R3 ;  /* 0x0000000600077224 */ /* 0x000fe400078e0203 */
[----:B------:R-:W-:Y:S01]  /*0790*/  IMAD.MOV.U32 R11, RZ, RZ, 0x7fffffff ;  /* 0x7fffffffff0b7424 */ /* 0x000fe200078e00ff */
[----:B------:R-:W-:-:S05]  /*07a0*/  LOP3.LUT R4, R4, 0x3, RZ, 0xc0, !PT ;  /* 0x0000000304047812 */ /* 0x000fca00078ec0ff */
[----:B------:R-:W-:-:S07]  /*07b0*/  IMAD.MOV R10, RZ, RZ, -R4 ;  /* 0x000000ffff0a7224 */ /* 0x000fce00078e0a04 */
.L_x_128:
[----:B0-----:R-:W-:Y:S01]  /*07c0*/  IMAD.WIDE R4, R7, 0x4, R8 ;  /* 0x0000000407047825 */ /* 0x001fe200078e0208 */
[----:B------:R-:W-:-:S03]  /*07d0*/  IADD3 R10, PT, PT, R10, 0x1, RZ ;  /* 0x000000010a0a7810 */ /* 0x000fc60007ffe0ff */
[----:B------:R-:W-:Y:S01]  /*07e0*/  IMAD.IADD R3, R2, 0x1, R3 ;  /* 0x0000000102037824 */ /* 0x000fe200078e0203 */
[----:B------:R1:W-:Y:S01]  /*07f0*/  STG.E desc[UR4][R4.64], R11 ;  /* 0x0000000b04007986 */ /* 0x0003e2000c101904 */
[----:B------:R-:W-:Y:S01]  /*0800*/  ISETP.NE.AND P0, PT, R10, RZ, PT ;  /* 0x000000ff0a00720c */ /* 0x000fe20003f05270 */
[----:B------:R-:W-:-:S12]  /*0810*/  IMAD.IADD R7, R2, 0x1, R7 ;  /* 0x0000000102077824 */ /* 0x000fd800078e0207 */
[----:B-1----:R-:W-:Y:S05]  /*0820*/  @P0 BRA `(.L_x_128) ;  /* 0xfffffffc00e40947 */ /* 0x002fea000383ffff */
.L_x_127:
[----:B------:R-:W-:Y:S05]  /*0830*/  BSYNC.RECONVERGENT B0 ;  /* 0x0000000000007941 */ /* 0x000fea0003800200 */
.L_x_126:
[----:B------:R-:W-:Y:S05]  /*0840*/  @!P1 EXIT ;  /* 0x000000000000994d */ /* 0x000fea0003800000 */
[----:B------:R-:W0:Y:S01]  /*0850*/  LDC.64 R4, c[0x0][0x3a0] ;  /* 0x0000e800ff047b82 */ /* 0x000e220000000a00 */
[----:B------:R-:W-:-:S07]  /*0860*/  MOV R7, 0x7fffffff ;  /* 0x7fffffff00077802 */ /* 0x000fce0000000f00 */
.L_x_129:
        /* <DEDUP_REMOVED lines=13> */
.L_x_125:
[----:B------:R-:W-:-:S13]  /*0940*/  ISETP.GE.AND P0, PT, R3, R6, PT ;  /* 0x000000060300720c */ /* 0x000fda0003f06270 */
[----:B------:R-:W-:Y:S05]  /*0950*/  @P0 EXIT ;  /* 0x000000000000094d */ /* 0x000fea0003800000 */
[----:B------:R-:W0:Y:S08]  /*0960*/  I2F.F64.U32 R10, R4 ;  /* 0x00000004000a7312 */ /* 0x000e300000201800 */
[----:B0-----:R-:W0:Y:S01]  /*0970*/  MUFU.RCP64H R7, R11 ;  /* 0x0000000b00077308 */ /* 0x001e220000001800 */
[----:B------:R-:W-:-:S05]  /*0980*/  VIADD R6, R11, 0x300402 ;  /* 0x003004020b067836 */ /* 0x000fca0000000000 */
[----:B------:R-:W-:Y:S01]  /*0990*/  FSETP.GEU.AND P0, PT, |R6|, 5.8789094863358348022e-39, PT ;  /* 0x004004020600780b */ /* 0x000fe20003f0e200 */
[----:B0-----:R-:W-:-:S08]  /*09a0*/  DFMA R8, -R10, R6, 1 ;  /* 0x3ff000000a08742b */ /* 0x001fd00000000106 */
[----:B------:R-:W-:-:S08]  /*09b0*/  DFMA R8, R8, R8, R8 ;  /* 0x000000080808722b */ /* 0x000fd00000000008 */
[----:B------:R-:W-:-:S08]  /*09c0*/  DFMA R8, R6, R8, R6 ;  /* 0x000000080608722b */ /* 0x000fd00000000006 */
[----:B------:R-:W-:-:S08]  /*09d0*/  DFMA R12, -R10, R8, 1 ;  /* 0x3ff000000a0c742b */ /* 0x000fd00000000108 */
[----:B------:R-:W-:Y:S01]  /*09e0*/  DFMA R6, R8, R12, R8 ;  /* 0x0000000c0806722b */ /* 0x000fe20000000008 */
[----:B------:R-:W-:Y:S10]  /*09f0*/  @P0 BRA `(.L_x_130) ;  /* 0x0000000000100947 */ /* 0x000ff40003800000 */
[----:B------:R-:W-:Y:S02]  /*0a00*/  LOP3.LUT R5, R11, 0x7fffffff, RZ, 0xc0, !PT ;  /* 0x7fffffff0b057812 */ /* 0x000fe400078ec0ff */
[----:B------:R-:W-:Y:S02]  /*0a10*/  MOV R8, 0xa40 ;  /* 0x00000a4000087802 */ /* 0x000fe40000000f00 */
[----:B------:R-:W-:-:S07]  /*0a20*/  IADD3 R12, PT, PT, R5, -0x100000, RZ ;  /* 0xfff00000050c7810 */ /* 0x000fce0007ffe0ff */
[----:B------:R-:W-:Y:S05]  /*0a30*/  CALL.REL.NOINC `($__internal_3_$__cuda_sm20_dblrcp_rn_slowpath_v3) ;  /* 0x0000000000647944 */ /* 0x000fea0003c00000 */
.L_x_130:
[----:B------:R-:W0:Y:S01]  /*0a40*/  LDC R5, c[0x0][0x398] ;  /* 0x0000e600ff057b82 */ /* 0x000e220000000800 */
[----:B------:R-:W1:Y:S07]  /*0a50*/  LDCU UR6, c[0x0][0x390] ;  /* 0x00007200ff0677ac */ /* 0x000e6e0008000800 */
[----:B------:R-:W2:Y:S01]  /*0a60*/  LDC.64 R8, c[0x0][0x3a0] ;  /* 0x0000e800ff087b82 */ /* 0x000ea20000000a00 */
[----:B01----:R-:W-:-:S07]  /*0a70*/  IADD3 R10, PT, PT, R4, -0x1, R5 ;  /* 0xffffffff040a7810 */ /* 0x003fce0007ffe005 */
.L_x_131:
        /* <DEDUP_REMOVED lines=8> */
[----:B------:R-:W3:Y:S04]  /*0b00*/  @P0 LDG.E.64.CONSTANT R14, desc[UR4][R18.64+0x8] ;  /* 0x00000804120e0981 */ /* 0x000ee8000c1e9b00 */
[----:B------:R-:W3:Y:S01]  /*0b10*/  @P0 LDG.E.64.CONSTANT R12, desc[UR4][R12.64+0x8] ;  /* 0x000008040c0c0981 */ /* 0x000ee2000c1e9b00 */
[----:B------:R-:W-:Y:S02]  /*0b20*/  IMAD.MOV.U32 R5, RZ, RZ, 0x7fffffff ;  /* 0x7fffffffff057424 */ /* 0x000fe400078e00ff */
[----:B------:R-:W-:-:S04]  /*0b30*/  IMAD R17, R0, UR6, R3 ;  /* 0x0000000600117c24 */ /* 0x000fc8000f8e0203 */
[----:B--2---:R-:W-:-:S04]  /*0b40*/  IMAD.WIDE R16, R17, 0x4, R8 ;  /* 0x0000000411107825 */ /* 0x004fc800078e0208 */
[----:B------:R-:W-:Y:S01]  /*0b50*/  IMAD.IADD R3, R2, 0x1, R3 ;  /* 0x0000000102037824 */ /* 0x000fe200078e0203 */
[----:B---3--:R-:W-:-:S08]  /*0b60*/  @P0 DADD R14, R12, -R14 ;  /* 0x000000000c0e0229 */ /* 0x008fd0000000080e */
[----:B------:R-:W-:-:S06]  /*0b70*/  @P0 DMUL R14, R14, R6 ;  /* 0x000000060e0e0228 */ /* 0x000fcc0000000000 */
[----:B------:R-:W0:Y:S01]  /*0b80*/  @P0 F2F.F32.F64 R5, R14 ;  /* 0x0000000e00050310 */ /* 0x000e220000301000 */
[----:B------:R-:W-:Y:S01]  /*0b90*/  ISETP.GE.AND P0, PT, R3, UR6, PT ;  /* 0x0000000603007c0c */ /* 0x000fe2000bf06270 */
[----:B0-----:R0:W-:-:S12]  /*0ba0*/  STG.E desc[UR4][R16.64], R5 ;  /* 0x0000000510007986 */ /* 0x0011d8000c101904 */
[----:B------:R-:W-:Y:S05]  /*0bb0*/  @!P0 BRA `(.L_x_131) ;  /* 0xfffffffc00b08947 */ /* 0x000fea000383ffff */
[----:B------:R-:W-:Y:S05]  /*0bc0*/  EXIT ;  /* 0x000000000000794d */ /* 0x000fea0003800000 */
        .weak           $__internal_3_$__cuda_sm20_dblrcp_rn_slowpath_v3
        .type           $__internal_3_$__cuda_sm20_dblrcp_rn_slowpath_v3,@function
        .size           $__internal_3_$__cuda_sm20_dblrcp_rn_slowpath_v3,(.L_x_145 - $__internal_3_$__cuda_sm20_dblrcp_rn_slowpath_v3)
$__internal_3_$__cuda_sm20_dblrcp_rn_slowpath_v3:
[----:B------:R-:W-:Y:S01]  /*0bd0*/  MOV R6, R10 ;  /* 0x0000000a00067202 */ /* 0x000fe20000000f00 */
[----:B------:R-:W-:-:S06]  /*0be0*/  IMAD.MOV.U32 R7, RZ, RZ, R11 ;  /* 0x000000ffff077224 */ /* 0x000fcc00078e000b */
[----:B------:R-:W-:-:S14]  /*0bf0*/  DSETP.GTU.AND P0, PT, |R6|, +INF , PT ;  /* 0x7ff000000600742a */ /* 0x000fdc0003f0c200 */
[----:B------:R-:W-:Y:S05]  /*0c00*/  @P0 BRA `(.L_x_132) ;  /* 0x00000000007c0947 */ /* 0x000fea0003800000 */
[----:B------:R-:W-:-:S05]  /*0c10*/  LOP3.LUT R5, R11, 0x7fffffff, RZ, 0xc0, !PT ;  /* 0x7fffffff0b057812 */ /* 0x000fca00078ec0ff */
[----:B------:R-:W-:-:S05]  /*0c20*/  VIADD R9, R5, 0xffffffff ;  /* 0xffffffff05097836 */ /* 0x000fca0000000000 */
[----:B------:R-:W-:-:S13]  /*0c30*/  ISETP.GE.U32.AND P0, PT, R9, 0x7fefffff, PT ;  /* 0x7fefffff0900780c */ /* 0x000fda0003f06070 */
[----:B------:R-:W-:Y:S02]  /*0c40*/  @P0 LOP3.LUT R11, R7, 0x7ff00000, RZ, 0x3c, !PT ;  /* 0x7ff00000070b0812 */ /* 0x000fe400078e3cff */
[----:B------:R-:W-:Y:S01]  /*0c50*/  @P0 MOV R10, RZ ;  /* 0x000000ff000a0202 */ /* 0x000fe20000000f00 */
        /* <DEDUP_REMOVED lines=16> */
.L_x_134:
        /* <DEDUP_REMOVED lines=10> */
.L_x_132:
[----:B------:R-:W-:Y:S01]  /*0e00*/  LOP3.LUT R11, R7, 0x80000, RZ, 0xfc, !PT ;  /* 0x00080000070b7812 */ /* 0x000fe200078efcff */
[----:B------:R-:W-:-:S07]  /*0e10*/  IMAD.MOV.U32 R10, RZ, RZ, R6 ;  /* 0x000000ffff0a7224 */ /* 0x000fce00078e0006 */
.L_x_133:
[----:B------:R-:W-:Y:S01]  /*0e20*/  IMAD.MOV.U32 R9, RZ, RZ, 0x0 ;  /* 0x00000000ff097424 */ /* 0x000fe200078e00ff */
[----:B------:R-:W-:Y:S01]  /*0e30*/  MOV R7, R11 ;  /* 0x0000000b00077202 */ /* 0x000fe20000000f00 */
[----:B------:R-:W-:Y:S02]  /*0e40*/  IMAD.MOV.U32 R6, RZ, RZ, R10 ;  /* 0x000000ffff067224 */ /* 0x000fe400078e000a */
[----:B------:R-:W-:Y:S05]  /*0e50*/  RET.REL.NODEC R8 `(sma_batch_from_prefix_f64) ;  /* 0xfffffff008687950 */ /* 0x000fea0003c3ffff */
.L_x_135:
        /* <DEDUP_REMOVED lines=10> */
.L_x_145:


//--------------------- .text.sma_exclusive_prefix_f64 --------------------------
	.section	.text.sma_exclusive_prefix_f64,"ax",@progbits
	.align	128
        .global         sma_exclusive_prefix_f64
        .type           sma_exclusive_prefix_f64,@function
        .size           sma_exclusive_prefix_f64,(.L_x_150 - sma_exclusive_prefix_f64)
        .other          sma_exclusive_prefix_f64,@"STO_CUDA_ENTRY STV_DEFAULT"
sma_exclusive_prefix_f64:
.text.sma_exclusive_prefix_f64:
[----:B------:R-:W-:Y:S01]  /*0000*/  LDC R1, c[0x0][0x37c] ;  /* 0x0000df00ff017b82 */ /* 0x000fe20000000800 */
[----:B------:R-:W0:Y:S07]  /*0010*/  S2R R0, SR_TID.X ;  /* 0x0000000000007919 */ /* 0x000e2e0000002100 */
[----:B------:R-:W0:Y:S08]  /*0020*/  S2UR UR4, SR_CTAID.X ;  /* 0x00000000000479c3 */ /* 0x000e300000002500 */
[----:B------:R-:W1:Y:S01]  /*0030*/  LDC R4, c[0x0][0x388] ;  /* 0x0000e200ff047b82 */ /* 0x000e620000000800 */
[----:B0-----:R-:W-:-:S04]  /*0040*/  LOP3.LUT P0, RZ, R0, UR4, RZ, 0xfc, !PT ;  /* 0x0000000400ff7c12 */ /* 0x001fc8000f80fcff */
[----:B-1----:R-:W-:-:S13]  /*0050*/  ISETP.LT.OR P0, PT, R4, 0x1, P0 ;  /* 0x000000010400780c */ /* 0x002fda0000701670 */
[----:B------:R-:W-:Y:S05]  /*0060*/  @P0 EXIT ;  /* 0x000000000000094d */ /* 0x000fea0003800000 */
[----:B------:R-:W0:Y:S01]  /*0070*/  LDC.64 R2, c[0x0][0x390] ;  /* 0x0000e400ff027b82 */ /* 0x000e220000000a00 */
[----:B------:R-:W0:Y:S01]  /*0080*/  LDCU.64 UR8, c[0x0][0x358] ;  /* 0x00006b00ff0877ac */ /* 0x000e220008000a00 */
[C---:B------:R-:W-:Y:S01]  /*0090*/  VIADD R0, R4.reuse, 0xffffffff ;  /* 0xffffffff04007836 */ /* 0x040fe20000000000 */
[----:B------:R-:W-:Y:S02]  /*00a0*/  LOP3.LUT R24, R4, 0x7, RZ, 0xc0, !PT ;  /* 0x0000000704187812 */ /* 0x000fe400078ec0ff */
[----:B------:R-:W-:Y:S02]  /*00b0*/  CS2R R16, SRZ ;  /* 0x0000000000107805 */ /* 0x000fe4000001ff00 */
[----:B------:R-:W-:Y:S01]  /*00c0*/  ISETP.GE.U32.AND P1, PT, R0, 0x7, PT ;  /* 0x000000070000780c */ /* 0x000fe20003f26070 */
[----:B------:R-:W-:Y:S01]  /*00d0*/  IMAD.MOV.U32 R0, RZ, RZ, RZ ;  /* 0x000000ffff007224 */ /* 0x000fe200078e00ff */
[----:B------:R-:W-:Y:S01]  /*00e0*/  ISETP.NE.AND P0, PT, R24, RZ, PT ;  /* 0x000000ff1800720c */ /* 0x000fe20003f05270 */
[----:B0-----:R0:W-:Y:S10]  /*00f0*/  STG.E.64 desc[UR8][R2.64], RZ ;  /* 0x000000ff02007986 */ /* 0x0011f4000c101b08 */
[----:B------:R-:W-:Y:S05]  /*0100*/  @!P1 BRA `(.L_x_136) ;  /* 0x0000000400389947 */ /* 0x000fea0003800000 */
[----:B------:R-:W1:Y:S01]  /*0110*/  LDCU.64 UR6, c[0x0][0x380] ;  /* 0x00007000ff0677ac */ /* 0x000e620008000a00 */
[----:B------:R-:W2:Y:S01]  /*0120*/  LDC R25, c[0x0][0x38c] ;  /* 0x0000e300ff197b82 */ /* 0x000ea20000000800 */
[----:B------:R-:W-:Y:S02]  /*0130*/  LOP3.LUT R0, R4, 0x7ffffff8, RZ, 0xc0, !PT ;  /* 0x7ffffff804007812 */ /* 0x000fe400078ec0ff */
[----:B------:R-:W-:Y:S01]  /*0140*/  CS2R R16, SRZ ;  /* 0x0000000000107805 */ /* 0x000fe2000001ff00 */
[----:B------:R-:W3:Y:S01]  /*0150*/  LDCU.64 UR4, c[0x0][0x390] ;  /* 0x00007200ff0477ac */ /* 0x000ee20008000a00 */
[----:B-1----:R-:W-:Y:S02]  /*0160*/  UIADD3 UR6, UP0, UPT, UR6, 0x10, URZ ;  /* 0x0000001006067890 */ /* 0x002fe4000ff1e0ff */
[----:B---3--:R-:W-:Y:S02]  /*0170*/  UIADD3 UR4, UP1, UPT, UR4, 0x20, URZ ;  /* 0x0000002004047890 */ /* 0x008fe4000ff3e0ff */
[----:B------:R-:W-:-:S02]  /*0180*/  UIADD3.X UR7, UPT, UPT, URZ, UR7, URZ, UP0, !UPT ;  /* 0x00000007ff077290 */ /* 0x000fc400087fe4ff */
[----:B0-----:R-:W-:Y:S01]  /*0190*/  IMAD.U32 R2, RZ, RZ, UR6 ;  /* 0x00000006ff027e24 */ /* 0x001fe2000f8e00ff */
[----:B------:R-:W-:Y:S01]  /*01a0*/  UIADD3.X UR5, UPT, UPT, URZ, UR5, URZ, UP1, !UPT ;  /* 0x00000005ff057290 */ /* 0x000fe20008ffe4ff */
[----:B------:R-:W-:Y:S01]  /*01b0*/  IMAD.U32 R22, RZ, RZ, UR4 ;  /* 0x00000004ff167e24 */ /* 0x000fe2000f8e00ff */
[----:B------:R-:W-:Y:S01]  /*01c0*/  UMOV UR4, URZ ;  /* 0x000000ff00047c82 */ /* 0x000fe20008000000 */
[----:B------:R-:W-:-:S03]  /*01d0*/  IMAD.U32 R3, RZ, RZ, UR7 ;  /* 0x00000007ff037e24 */ /* 0x000fc6000f8e00ff */
[----:B------:R-:W-:-:S07]  /*01e0*/  IMAD.U32 R23, RZ, RZ, UR5 ;  /* 0x00000005ff177e24 */ /* 0x000fce000f8e00ff */
.L_x_137:
[----:B--2---:R-:W-:Y:S01]  /*01f0*/  ISETP.LE.AND P6, PT, R25, UR4, PT ;  /* 0x0000000419007c0c */ /* 0x004fe2000bfc3270 */
[----:B------:R-:W-:-:S06]  /*0200*/  UIADD3 UR5, UPT, UPT, UR4, 0x1, URZ ;  /* 0x0000000104057890 */ /* 0x000fcc000fffe0ff */
[----:B------:R-:W-:-:S06]  /*0210*/  ISETP.LE.AND P1, PT, R25, UR5, PT ;  /* 0x0000000519007c0c */ /* 0x000fcc000bf23270 */
[----:B-1----:R-:W2:Y:S07]  /*0220*/  @P6 LDG.E.CONSTANT R8, desc[UR8][R2.64+-0x10] ;  /* 0xfffff00802086981 */ /* 0x002eae000c1e9900 */
[----:B------:R-:W3:Y:S01]  /*0230*/  @P1 LDG.E.CONSTANT R12, desc[UR8][R2.64+-0xc] ;  /* 0xfffff408020c1981 */ /* 0x000ee2000c1e9900 */
[----:B------:R-:W-:-:S06]  /*0240*/  UIADD3 UR5, UPT, UPT, UR4, 0x2, URZ ;  /* 0x0000000204057890 */ /* 0x000fcc000fffe0ff */
[----:B------:R-:W-:Y:S01]  /*0250*/  ISETP.LE.AND P2, PT, R25, UR5, PT ;  /* 0x0000000519007c0c */ /* 0x000fe2000bf43270 */
[----:B------:R-:W-:-:S06]  /*0260*/  UIADD3 UR5, UPT, UPT, UR4, 0x3, URZ ;  /* 0x0000000304057890 */ /* 0x000fcc000fffe0ff */
[----:B------:R-:W-:Y:S01]  /*0270*/  ISETP.LE.AND P3, PT, R25, UR5, PT ;  /* 0x0000000519007c0c */ /* 0x000fe2000bf63270 */
[----:B------:R-:W-:-:S05]  /*0280*/  UIADD3 UR5, UPT, UPT, UR4, 0x4, URZ ;  /* 0x0000000404057890 */ /* 0x000fca000fffe0ff */
[----:B------:R-:W4:Y:S01]  /*0290*/  @P2 LDG.E.CONSTANT R28, desc[UR8][R2.64+-0x8] ;  /* 0xfffff808021c2981 */ /* 0x000f22000c1e9900 */
[----:B------:R-:W-:Y:S01]  /*02a0*/  ISETP.LE.AND P4, PT, R25, UR5, PT ;  /* 0x0000000519007c0c */ /* 0x000fe2000bf83270 */
[----:B------:R-:W-:Y:S01]  /*02b0*/  UIADD3 UR5, UPT, UPT, UR4, 0x5, URZ ;  /* 0x0000000504057890 */ /* 0x000fe2000fffe0ff */
[----:B------:R-:W-:-:S04]  /*02c0*/  CS2R R14, SRZ ;  /* 0x00000000000e7805 */ /* 0x000fc8000001ff00 */
[----:B------:R-:W5:Y:S01]  /*02d0*/  @P3 LDG.E.CONSTANT R29, desc[UR8][R2.64+-0x4] ;  /* 0xfffffc08021d3981 */ /* 0x000f62000c1e9900 */
[----:B------:R-:W-:Y:S01]  /*02e0*/  ISETP.LE.AND P5, PT, R25, UR5, PT ;  /* 0x0000000519007c0c */ /* 0x000fe2000bfa3270 */
[----:B------:R-:W-:Y:S01]  /*02f0*/  UIADD3 UR5, UPT, UPT, UR4, 0x6, URZ ;  /* 0x0000000604057890 */ /* 0x000fe2000fffe0ff */
[----:B------:R-:W-:-:S04]  /*0300*/  CS2R R4, SRZ ;  /* 0x0000000000047805 */ /* 0x000fc8000001ff00 */
[----:B------:R-:W5:Y:S07]  /*0310*/  @P4 LDG.E.CONSTANT R27, desc[UR8][R2.64] ;  /* 0x00000008021b4981 */ /* 0x000f6e000c1e9900 */
[----:B------:R-:W5:Y:S01]  /*0320*/  @P5 LDG.E.CONSTANT R26, desc[UR8][R2.64+0x4] ;  /* 0x00000408021a5981 */ /* 0x000f62000c1e9900 */
[----:B--2---:R-:W0:Y:S01]  /*0330*/  @P6 F2F.F64.F32 R14, R8 ;  /* 0x00000008000e6310 */ /* 0x004e220000201800 */
[----:B------:R-:W-:Y:S01]  /*0340*/  ISETP.LE.AND P6, PT, R25, UR5, PT ;  /* 0x0000000519007c0c */ /* 0x000fe2000bfc3270 */
[----:B------:R-:W-:-:S06]  /*0350*/  UIADD3 UR5, UPT, UPT, UR4, 0x7, URZ ;  /* 0x0000000704057890 */ /* 0x000fcc000fffe0ff */
[----:B---3--:R-:W1:Y:S01]  /*0360*/  @P1 F2F.F64.F32 R4, R12 ;  /* 0x0000000c00041310 */ /* 0x008e620000201800 */
[----:B------:R-:W-:-:S05]  /*0370*/  ISETP.LE.AND P1, PT, R25, UR5, PT ;  /* 0x0000000519007c0c */ /* 0x000fca000bf23270 */
[----:B------:R-:W2:Y:S08]  /*0380*/  @P6 LDG.E.CONSTANT R21, desc[UR8][R2.64+0x8] ;  /* 0x0000080802156981 */ /* 0x000eb0000c1e9900 */
[----:B------:R3:W2:Y:S01]  /*0390*/  @P1 LDG.E.CONSTANT R20, desc[UR8][R2.64+0xc] ;  /* 0x00000c0802141981 */ /* 0x0006a2000c1e9900 */
[----:B------:R-:W-:Y:S01]  /*03a0*/  CS2R R6, SRZ ;  /* 0x0000000000067805 */ /* 0x000fe2000001ff00 */
[----:B0-----:R-:W-:Y:S01]  /*03b0*/  DADD R14, R14, R16 ;  /* 0x000000000e0e7229 */ /* 0x001fe20000000010 */
[----:B------:R-:W-:-:S04]  /*03c0*/  CS2R R8, SRZ ;  /* 0x0000000000087805 */ /* 0x000fc8000001ff00 */
[----:B----4-:R-:W0:Y:S03]  /*03d0*/  @P2 F2F.F64.F32 R6, R28 ;  /* 0x0000001c00062310 */ /* 0x010e260000201800 */
[----:B-1----:R-:W-:Y:S01]  /*03e0*/  DADD R4, R14, R4 ;  /* 0x000000000e047229 */ /* 0x002fe20000000004 */
[----:B------:R-:W-:-:S04]  /*03f0*/  CS2R R10, SRZ ;  /* 0x00000000000a7805 */ /* 0x000fc8000001ff00 */
[----:B-----5:R-:W1:Y:S01]  /*0400*/  @P3 F2F.F64.F32 R8, R29 ;  /* 0x0000001d00083310 */ /* 0x020e620000201800 */
[----:B------:R-:W-:Y:S02]  /*0410*/  CS2R R12, SRZ ;  /* 0x00000000000c7805 */ /* 0x000fe4000001ff00 */
[----:B0-----:R-:W-:-:S05]  /*0420*/  DADD R6, R4, R6 ;  /* 0x0000000004067229 */ /* 0x001fca0000000006 */
[----:B------:R-:W0:Y:S01]  /*0430*/  @P4 F2F.F64.F32 R10, R27 ;  /* 0x0000001b000a4310 */ /* 0x000e220000201800 */
[----:B------:R-:W-:Y:S02]  /*0440*/  CS2R R18, SRZ ;  /* 0x0000000000127805 */ /* 0x000fe4000001ff00 */
[----:B-1----:R-:W-:-:S05]  /*0450*/  DADD R8, R6, R8 ;  /* 0x0000000006087229 */ /* 0x002fca0000000008 */
[----:B------:R-:W1:Y:S01]  /*0460*/  @P5 F2F.F64.F32 R12, R26 ;  /* 0x0000001a000c5310 */ /* 0x000e620000201800 */
[----:B------:R-:W-:Y:S02]  /*0470*/  CS2R R16, SRZ ;  /* 0x0000000000107805 */ /* 0x000fe4000001ff00 */
[----:B0-----:R-:W-:Y:S01]  /*0480*/  DADD R10, R8, R10 ;  /* 0x00000000080a7229 */ /* 0x001fe2000000000a */
[----:B------:R-:W-:-:S07]  /*0490*/  UIADD3 UR4, UPT, UPT, UR4, 0x8, URZ ;  /* 0x0000000804047890 */ /* 0x000fce000fffe0ff */
[----:B-1----:R-:W-:Y:S01]  /*04a0*/  DADD R12, R10, R12 ;  /* 0x000000000a0c7229 */ /* 0x002fe2000000000c */
[----:B---3--:R-:W-:-:S05]  /*04b0*/  IADD3 R2, P2, PT, R2, 0x20, RZ ;  /* 0x0000002002027810 */ /* 0x008fca0007f5e0ff */
[----:B------:R-:W-:Y:S01]  /*04c0*/  IMAD.X R3, RZ, RZ, R3, P2 ;  /* 0x000000ffff037224 */ /* 0x000fe200010e0603 */
[----:B--2---:R-:W0:Y:S08]  /*04d0*/  @P6 F2F.F64.F32 R18, R21 ;  /* 0x0000001500126310 */ /* 0x004e300000201800 */
[----:B------:R1:W2:Y:S01]  /*04e0*/  @P1 F2F.F64.F32 R16, R20 ;  /* 0x0000001400101310 */ /* 0x0002a20000201800 */
[----:B------:R-:W-:Y:S01]  /*04f0*/  ISETP.NE.AND P1, PT, R0, UR4, PT ;  /* 0x0000000400007c0c */ /* 0x000fe2000bf25270 */
[----:B0-----:R-:W-:Y:S01]  /*0500*/  DADD R18, R12, R18 ;  /* 0x000000000c127229 */ /* 0x001fe20000000012 */
[----:B-1----:R-:W-:-:S02]  /*0510*/  IMAD.MOV.U32 R20, RZ, RZ, R22 ;  /* 0x000000ffff147224 */ /* 0x002fc400078e0016 */
[----:B------:R-:W-:-:S05]  /*0520*/  IMAD.MOV.U32 R21, RZ, RZ, R23 ;  /* 0x000000ffff157224 */ /* 0x000fca00078e0017 */
[----:B--2---:R-:W-:Y:S01]  /*0530*/  DADD R16, R18, R16 ;  /* 0x0000000012107229 */ /* 0x004fe20000000010 */
[----:B------:R-:W-:Y:S01]  /*0540*/  IADD3 R22, P3, PT, R20, 0x40, RZ ;  /* 0x0000004014167810 */ /* 0x000fe20007f7e0ff */
[----:B------:R1:W-:Y:S04]  /*0550*/  STG.E.64 desc[UR8][R20.64+-0x18], R14 ;  /* 0xffffe80e14007986 */ /* 0x0003e8000c101b08 */
[----:B------:R1:W-:Y:S01]  /*0560*/  STG.E.64 desc[UR8][R20.64+-0x10], R4 ;  /* 0xfffff00414007986 */ /* 0x0003e2000c101b08 */
[----:B------:R-:W-:-:S03]  /*0570*/  IMAD.X R23, RZ, RZ, R21, P3 ;  /* 0x000000ffff177224 */ /* 0x000fc600018e0615 */
[----:B------:R1:W-:Y:S04]  /*0580*/  STG.E.64 desc[UR8][R20.64+-0x8], R6 ;  /* 0xfffff80614007986 */ /* 0x0003e8000c101b08 */
[----:B------:R1:W-:Y:S04]  /*0590*/  STG.E.64 desc[UR8][R20.64], R8 ;  /* 0x0000000814007986 */ /* 0x0003e8000c101b08 */
[----:B------:R1:W-:Y:S04]  /*05a0*/  STG.E.64 desc[UR8][R20.64+0x8], R10 ;  /* 0x0000080a14007986 */ /* 0x0003e8000c101b08 */
[----:B------:R1:W-:Y:S04]  /*05b0*/  STG.E.64 desc[UR8][R20.64+0x10], R12 ;  /* 0x0000100c14007986 */ /* 0x0003e8000c101b08 */
[----:B------:R1:W-:Y:S04]  /*05c0*/  STG.E.64 desc[UR8][R20.64+0x18], R18 ;  /* 0x0000181214007986 */ /* 0x0003e8000c101b08 */
[----:B------:R1:W-:Y:S01]  /*05d0*/  STG.E.64 desc[UR8][R20.64+0x20], R16 ;  /* 0x0000201014007986 */ /* 0x0003e2000c101b08 */
[----:B------:R-:W-:Y:S05]  /*05e0*/  @P1 BRA `(.L_x_137) ;  /* 0xfffffffc00001947 */ /* 0x000fea000383ffff */
.L_x_136:
[----:B------:R-:W-:Y:S05]  /*05f0*/  @!P0 EXIT ;  /* 0x000000000000894d */ /* 0x000fea0003800000 */
[----:B0-----:R-:W1:Y:S01]  /*0600*/  LDC R2, c[0x0][0x388] ;  /* 0x0000e200ff027b82 */ /* 0x001e620000000800 */
[----:B------:R-:W-:Y:S02]  /*0610*/  ISETP.GE.U32.AND P0, PT, R24, 0x4, PT ;  /* 0x000000041800780c */ /* 0x000fe40003f06070 */
[----:B-1----:R-:W-:-:S04]  /*0620*/  LOP3.LUT R14, R2, 0x3, RZ, 0xc0, !PT ;  /* 0x00000003020e7812 */ /* 0x002fc800078ec0ff */
[----:B------:R-:W-:-:S07]  /*0630*/  ISETP.NE.AND P4, PT, R14, RZ, PT ;  /* 0x000000ff0e00720c */ /* 0x000fce0003f85270 */
[----:B------:R-:W-:Y:S06]  /*0640*/  @!P0 BRA `(.L_x_138) ;  /* 0x0000000000848947 */ /* 0x000fec0003800000 */
[----:B------:R-:W0:Y:S01]  /*0650*/  LDCU UR4, c[0x0][0x38c] ;  /* 0x00007180ff0477ac */ /* 0x000e220008000800 */
[----:B------:R-:W1:Y:S01]  /*0660*/  LDC.64 R4, c[0x0][0x380] ;  /* 0x0000e000ff047b82 */ /* 0x000e620000000a00 */
[----:B------:R-:W-:Y:S01]  /*0670*/  VIADD R3, R0, 0x1 ;  /* 0x0000000100037836 */ /* 0x000fe20000000000 */
[----:B------:R-:W-:Y:S02]  /*0680*/  CS2R R6, SRZ ;  /* 0x0000000000067805 */ /* 0x000fe4000001ff00 */
[----:B------:R-:W-:-:S04]  /*0690*/  CS2R R8, SRZ ;  /* 0x0000000000087805 */ /* 0x000fc8000001ff00 */
[----:B------:R-:W2:Y:S01]  /*06a0*/  LDC.64 R10, c[0x0][0x390] ;  /* 0x0000e400ff0a7b82 */ /* 0x000ea20000000a00 */
[C---:B0-----:R-:W-:Y:S02]  /*06b0*/  ISETP.GE.AND P0, PT, R0.reuse, UR4, PT ;  /* 0x0000000400007c0c */ /* 0x041fe4000bf06270 */
[----:B------:R-:W-:Y:S01]  /*06c0*/  ISETP.GE.AND P1, PT, R3, UR4, PT ;  /* 0x0000000403007c0c */ /* 0x000fe2000bf26270 */
[----:B-1----:R-:W-:-:S04]  /*06d0*/  IMAD.WIDE.U32 R12, R0, 0x4, R4 ;  /* 0x00000004000c7825 */ /* 0x002fc800078e0004 */
[----:B------:R-:W-:-:S06]  /*06e0*/  VIADD R4, R0, 0x2 ;  /* 0x0000000200047836 */ /* 0x000fcc0000000000 */
[----:B------:R-:W3:Y:S01]  /*06f0*/  @P0 LDG.E.CONSTANT R3, desc[UR8][R12.64] ;  /* 0x000000080c030981 */ /* 0x000ee2000c1e9900 */
[----:B------:R-:W-:Y:S01]  /*0700*/  ISETP.GE.AND P2, PT, R4, UR4, PT ;  /* 0x0000000404007c0c */ /* 0x000fe2000bf46270 */
[----:B------:R-:W-:Y:S02]  /*0710*/  VIADD R4, R0, 0x3 ;  /* 0x0000000300047836 */ /* 0x000fe40000000000 */
[----:B------:R-:W4:Y:S03]  /*0720*/  @P1 LDG.E.CONSTANT R15, desc[UR8][R12.64+0x4] ;  /* 0x000004080c0f1981 */ /* 0x000f26000c1e9900 */
[----:B------:R-:W-:-:S07]  /*0730*/  ISETP.GE.AND P3, PT, R4, UR4, PT ;  /* 0x0000000404007c0c */ /* 0x000fce000bf66270 */
[----:B------:R-:W5:Y:S06]  /*0740*/  @P2 LDG.E.CONSTANT R18, desc[UR8][R12.64+0x8] ;  /* 0x000008080c122981 */ /* 0x000f6c000c1e9900 */
[----:B------:R-:W5:Y:S01]  /*0750*/  @P3 LDG.E.CONSTANT R19, desc[UR8][R12.64+0xc] ;  /* 0x00000c080c133981 */ /* 0x000f62000c1e9900 */
[----:B------:R-:W-:Y:S01]  /*0760*/  CS2R R4, SRZ ;  /* 0x0000000000047805 */ /* 0x000fe2000001ff00 */
[----:B--2---:R-:W-:-:S04]  /*0770*/  IMAD.WIDE.U32 R10, R0, 0x8, R10 ;  /* 0x00000008000a7825 */ /* 0x004fc800078e000a */
[----:B------:R-:W-:Y:S01]  /*0780*/  VIADD R0, R0, 0x4 ;  /* 0x0000000400007836 */ /* 0x000fe20000000000 */
[----:B---3--:R-:W0:Y:S08]  /*0790*/  @P0 F2F.F64.F32 R4, R3 ;  /* 0x0000000300040310 */ /* 0x008e300000201800 */
[----:B----4-:R-:W1:Y:S01]  /*07a0*/  @P1 F2F.F64.F32 R6, R15 ;  /* 0x0000000f00061310 */ /* 0x010e620000201800 */
[----:B0-----:R-:W-:-:S07]  /*07b0*/  DADD R4, R16, R4 ;  /* 0x0000000010047229 */ /* 0x001fce0000000004 */
[----:B-----5:R-:W0:Y:S01]  /*07c0*/  @P2 F2F.F64.F32 R8, R18 ;  /* 0x0000001200082310 */ /* 0x020e220000201800 */
[----:B------:R-:W-:Y:S01]  /*07d0*/  CS2R R16, SRZ ;  /* 0x0000000000107805 */ /* 0x000fe2000001ff00 */
[----:B------:R2:W-:Y:S01]  /*07e0*/  STG.E.64 desc[UR8][R10.64+0x8], R4 ;  /* 0x000008040a007986 */ /* 0x0005e2000c101b08 */
[----:B-1----:R-:W-:-:S05]  /*07f0*/  DADD R6, R4, R6 ;  /* 0x0000000004067229 */ /* 0x002fca0000000006 */
[----:B------:R-:W1:Y:S02]  /*0800*/  @P3 F2F.F64.F32 R16, R19 ;  /* 0x0000001300103310 */ /* 0x000e640000201800 */
[----:B------:R2:W-:Y:S01]  /*0810*/  STG.E.64 desc[UR8][R10.64+0x10], R6 ;  /* 0x000010060a007986 */ /* 0x0005e2000c101b08 */
[----:B0-----:R-:W-:-:S07]  /*0820*/  DADD R8, R6, R8 ;  /* 0x0000000006087229 */ /* 0x001fce0000000008 */
[----:B------:R2:W-:Y:S01]  /*0830*/  STG.E.64 desc[UR8][R10.64+0x18], R8 ;  /* 0x000018080a007986 */ /* 0x0005e2000c101b08 */
[----:B-1----:R-:W-:-:S07]  /*0840*/  DADD R16, R8, R16 ;  /* 0x0000000008107229 */ /* 0x002fce0000000010 */
[----:B------:R2:W-:Y:S04]  /*0850*/  STG.E.64 desc[UR8][R10.64+0x20], R16 ;  /* 0x000020100a007986 */ /* 0x0005e8000c101b08 */
.L_x_138:
[----:B------:R-:W-:Y:S05]  /*0860*/  @!P4 EXIT ;  /* 0x000000000000c94d */ /* 0x000fea0003800000 */
[----:B------:R-:W-:Y:S02]  /*0870*/  ISETP.NE.AND P0, PT, R14, 0x1, PT ;  /* 0x000000010e00780c */ /* 0x000fe40003f05270 */
[----:B------:R-:W-:-:S04]  /*0880*/  LOP3.LUT R2, R2, 0x1, RZ, 0xc0, !PT ;  /* 0x0000000102027812 */ /* 0x000fc800078ec0ff */
[----:B------:R-:W-:-:S07]  /*0890*/  ISETP.NE.U32.AND P1, PT, R2, 0x1, PT ;  /* 0x000000010200780c */ /* 0x000fce0003f25070 */
[----:B------:R-:W-:Y:S06]  /*08a0*/  @!P0 BRA `(.L_x_139) ;  /* 0x00000000004c8947 */ /* 0x000fec0003800000 */
[----:B------:R-:W0:Y:S01]  /*08b0*/  LDCU UR4, c[0x0][0x38c] ;  /* 0x00007180ff0477ac */ /* 0x000e220008000800 */
[----:B------:R-:W1:Y:S01]  /*08c0*/  LDC.64 R2, c[0x0][0x380] ;  /* 0x0000e000ff027b82 */ /* 0x000e620000000a00 */
[----:B--2---:R-:W-:-:S07]  /*08d0*/  VIADD R4, R0, 0x1 ;  /* 0x0000000100047836 */ /* 0x004fce0000000000 */
[----:B------:R-:W2:Y:S01]  /*08e0*/  LDC.64 R8, c[0x0][0x390] ;  /* 0x0000e400ff087b82 */ /* 0x000ea20000000a00 */
[----:B0-----:R-:W-:Y:S02]  /*08f0*/  ISETP.GE.AND P0, PT, R0, UR4, PT ;  /* 0x0000000400007c0c */ /* 0x001fe4000bf06270 */
[----:B------:R-:W-:Y:S01]  /*0900*/  ISETP.GE.AND P2, PT, R4, UR4, PT ;  /* 0x0000000404007c0c */ /* 0x000fe2000bf46270 */
[----:B-1----:R-:W-:-:S10]  /*0910*/  IMAD.WIDE.U32 R6, R0, 0x4, R2 ;  /* 0x0000000400067825 */ /* 0x002fd400078e0002 */
[----:B------:R-:W3:Y:S04]  /*0920*/  @P0 LDG.E.CONSTANT R10, desc[UR8][R6.64] ;  /* 0x00000008060a0981 */ /* 0x000ee8000c1e9900 */
[----:B------:R-:W4:Y:S01]  /*0930*/  @P2 LDG.E.CONSTANT R11, desc[UR8][R6.64+0x4] ;  /* 0x00000408060b2981 */ /* 0x000f22000c1e9900 */
[----:B------:R-:W-:Y:S02]  /*0940*/  CS2R R2, SRZ ;  /* 0x0000000000027805 */ /* 0x000fe4000001ff00 */
[----:B------:R-:W-:Y:S01]  /*0950*/  CS2R R4, SRZ ;  /* 0x0000000000047805 */ /* 0x000fe2000001ff00 */
[----:B--2---:R-:W-:-:S04]  /*0960*/  IMAD.WIDE.U32 R8, R0, 0x8, R8 ;  /* 0x0000000800087825 */ /* 0x004fc800078e0008 */
[----:B------:R-:W-:Y:S01]  /*0970*/  VIADD R0, R0, 0x2 ;  /* 0x0000000200007836 */ /* 0x000fe20000000000 */
[----:B---3--:R-:W0:Y:S08]  /*0980*/  @P0 F2F.F64.F32 R2, R10 ;  /* 0x0000000a00020310 */ /* 0x008e300000201800 */
[----:B----4-:R-:W1:Y:S01]  /*0990*/  @P2 F2F.F64.F32 R4, R11 ;  /* 0x0000000b00042310 */ /* 0x010e620000201800 */
[----:B0-----:R-:W-:-:S07]  /*09a0*/  DADD R2, R16, R2 ;  /* 0x0000000010027229 */ /* 0x001fce0000000002 */
[----:B------:R0:W-:Y:S01]  /*09b0*/  STG.E.64 desc[UR8][R8.64+0x8], R2 ;  /* 0x0000080208007986 */ /* 0x0001e2000c101b08 */
[----:B-1----:R-:W-:-:S07]  /*09c0*/  DADD R16, R2, R4 ;  /* 0x0000000002107229 */ /* 0x002fce0000000004 */
[----:B------:R0:W-:Y:S04]  /*09d0*/  STG.E.64 desc[UR8][R8.64+0x10], R16 ;  /* 0x0000101008007986 */ /* 0x0001e8000c101b08 */
.L_x_139:
[----:B------:R-:W-:Y:S05]  /*09e0*/  @P1 EXIT ;  /* 0x000000000000194d */ /* 0x000fea0003800000 */
[----:B------:R-:W1:Y:S01]  /*09f0*/  LDCU UR4, c[0x0][0x38c] ;  /* 0x00007180ff0477ac */ /* 0x000e620008000800 */
[----:B--2---:R-:W2:Y:S01]  /*0a00*/  LDC.64 R6, c[0x0][0x390] ;  /* 0x0000e400ff067b82 */ /* 0x004ea20000000a00 */
[----:B0-----:R-:W-:Y:S02]  /*0a10*/  CS2R R2, SRZ ;  /* 0x0000000000027805 */ /* 0x001fe4000001ff00 */
[----:B-1----:R-:W-:-:S13]  /*0a20*/  ISETP.GE.AND P0, PT, R0, UR4, PT ;  /* 0x0000000400007c0c */ /* 0x002fda000bf06270 */
[----:B------:R-:W-:Y:S05]  /*0a30*/  @!P0 BRA `(.L_x_140) ;  /* 0x0000000000108947 */ /* 0x000fea0003800000 */
[----:B------:R-:W0:Y:S02]  /*0a40*/  LDC.64 R4, c[0x0][0x380] ;  /* 0x0000e000ff047b82 */ /* 0x000e240000000a00 */
[----:B0-----:R-:W-:-:S06]  /*0a50*/  IMAD.WIDE.U32 R4, R0, 0x4, R4 ;  /* 0x0000000400047825 */ /* 0x001fcc00078e0004 */
[----:B------:R-:W3:Y:S02]  /*0a60*/  LDG.E.CONSTANT R4, desc[UR8][R4.64] ;  /* 0x0000000804047981 */ /* 0x000ee4000c1e9900 */
[----:B---3--:R0:W1:Y:S02]  /*0a70*/  F2F.F64.F32 R2, R4 ;  /* 0x0000000400027310 */ /* 0x0080640000201800 */
.L_x_140:
[----:B-1----:R-:W-:Y:S01]  /*0a80*/  DADD R2, R2, R16 ;  /* 0x0000000002027229 */ /* 0x002fe20000000010 */
[----:B0-2---:R-:W-:-:S06]  /*0a90*/  IMAD.WIDE.U32 R4, R0, 0x8, R6 ;  /* 0x0000000800047825 */ /* 0x005fcc00078e0006 */
[----:B------:R-:W-:Y:S01]  /*0aa0*/  STG.E.64 desc[UR8][R4.64+0x8], R2 ;  /* 0x0000080204007986 */ /* 0x000fe2000c101b08 */
[----:B------:R-:W-:Y:S05]  /*0ab0*/  EXIT ;  /* 0x000000000000794d */ /* 0x000fea0003800000 */
.L_x_141:
        /* <DEDUP_REMOVED lines=12> */
.L_x_150:


//--------------------- .nv.shared.reserved.0     --------------------------
	.section	.nv.shared.reserved.0,"aw",@nobits
	.weak		__nv_reservedSMEM_offset_0_alias
	.size		__nv_reservedSMEM_offset_0_alias, 0, 64
	.other		__nv_reservedSMEM_offset_0_alias,@"STO_CUDA_RESERVED_SHARED STV_DEFAULT"
__nv_reservedSMEM_offset_0_alias:
	.zero		0
	.zero		64


//--------------------- .nv.constant0.sma_many_series_one_param_f32 --------------------------
	.section	.nv.constant0.sma_many_series_one_param_f32,"a",@progbits
	.sectionflags	@""
	.align	4
.nv.constant0.sma_many_series_one_param_f32:
	.zero		936


//--------------------- .nv.constant0.sma_batch_f32 --------------------------
	.section	.nv.constant0.sma_batch_f32,"a",@progbits
	.sectionflags	@""
	.align	4
.nv.constant0.sma_batch_f32:
	.zero		936


//--------------------- .nv.constant0.sma_batch_from_prefix_f64_tm --------------------------
	.section	.nv.constant0.sma_batch_from_prefix_f64_tm,"a",@progbits
	.sectionflags	@""
	.align	4
.nv.constant0.sma_batch_from_prefix_f64_tm:
	.zero		936


//--------------------- .nv.constant0.sma_batch_from_prefix_f64 --------------------------
	.section	.nv.constant0.sma_batch_from_prefix_f64,"a",@progbits
	.sectionflags	@""
	.align	4
.nv.constant0.sma_batch_from_prefix_f64:
	.zero		936


//--------------------- .nv.constant0.sma_exclusive_prefix_f64 --------------------------
	.section	.nv.constant0.sma_exclusive_prefix_f64,"a",@progbits
	.sectionflags	@""
	.align	4
.nv.constant0.sma_exclusive_prefix_f64:
	.zero		920


//--------------------- SYMBOLS --------------------------

	.type		.nv.reservedSmem.offset0,@object
	.size		.nv.reservedSmem.offset0,0x4
